	.target	sm_86

	.elftype	@"ET_EXEC"


//--------------------- .note.nv.tkinfo           --------------------------
	.section	.note.nv.tkinfo,"",@"SHT_NOTE"
	.sectionflags	@"SHF_NOTE_NV_TKINFO"
	.tkinfo
        /*0018*/ 	.word	0x00000002
        /*0030*/ 	.string	""
        /*0030*/ 	.string	"ptxas"
        /*0030*/ 	.string	"Cuda compilation tools, release 13.1, V13.1.80"
        /*0030*/ 	.string	"Build cuda_13.1.r13.1/compiler.36836380_0"
        /*0030*/ 	.string	"-v  -arch sm_86 "



//--------------------- .note.nv.cuinfo           --------------------------
	.section	.note.nv.cuinfo,"",@"SHT_NOTE"
	.sectionflags	@"SHF_NOTE_NV_CUINFO"
        /*0018*/ 	.short	0x0002
        /*001a*/ 	.short	0x0050
        /*001c*/ 	.short	0x0083
	.zero		2


//--------------------- .nv.info                  --------------------------
	.section	.nv.info,"",@"SHT_CUDA_INFO"
	.align	4


	//----- nvinfo : EIATTR_REGCOUNT
	.align		4
        /*0000*/ 	.byte	0x04, 0x2f
        /*0002*/ 	.short	(.L_1 - .L_0)
	.align		4
.L_0:
        /*0004*/ 	.word	index@(gemm_mma_kernel)
        /*0008*/ 	.word	0x0000006f


	//----- nvinfo : EIATTR_FRAME_SIZE
	.align		4
.L_1:
        /*000c*/ 	.byte	0x04, 0x11
        /*000e*/ 	.short	(.L_3 - .L_2)
	.align		4
.L_2:
        /*0010*/ 	.word	index@(gemm_mma_kernel)
        /*0014*/ 	.word	0x00000000


	//----- nvinfo : EIATTR_MIN_STACK_SIZE
	.align		4
.L_3:
        /*0018*/ 	.byte	0x04, 0x12
        /*001a*/ 	.short	(.L_5 - .L_4)
	.align		4
.L_4:
        /*001c*/ 	.word	index@(gemm_mma_kernel)
        /*0020*/ 	.word	0x00000000
.L_5:


//--------------------- .nv.info.gemm_mma_kernel  --------------------------
	.section	.nv.info.gemm_mma_kernel,"",@"SHT_CUDA_INFO"
	.sectionflags	@""
	.align	4


	//----- nvinfo : EIATTR_CUDA_API_VERSION
	.align		4
        /*0000*/ 	.byte	0x04, 0x37
        /*0002*/ 	.short	(.L_7 - .L_6)
.L_6:
        /*0004*/ 	.word	0x00000083


	//----- nvinfo : EIATTR_SW2861232_WAR
	.align		4
.L_7:
        /*0008*/ 	.byte	0x01, 0x35
	.zero		2


	//----- nvinfo : EIATTR_PARAM_CBANK
	.align		4
        /*000c*/ 	.byte	0x04, 0x0a
        /*000e*/ 	.short	(.L_9 - .L_8)
	.align		4
.L_8:
        /*0010*/ 	.word	index@(.nv.constant0.gemm_mma_kernel)
        /*0014*/ 	.short	0x0160
        /*0016*/ 	.short	0x0024


	//----- nvinfo : EIATTR_CBANK_PARAM_SIZE
	.align		4
.L_9:
        /*0018*/ 	.byte	0x03, 0x19
        /*001a*/ 	.short	0x0024


	//----- nvinfo : EIATTR_KPARAM_INFO
	.align		4
        /*001c*/ 	.byte	0x04, 0x17
        /*001e*/ 	.short	(.L_11 - .L_10)
.L_10:
        /*0020*/ 	.word	0x00000000
        /*0024*/ 	.short	0x0005
        /*0026*/ 	.short	0x0020
        /*0028*/ 	.byte	0x00, 0xf0, 0x11, 0x00


	//----- nvinfo : EIATTR_KPARAM_INFO
	.align		4
.L_11:
        /*002c*/ 	.byte	0x04, 0x17
        /*002e*/ 	.short	(.L_13 - .L_12)
.L_12:
        /*0030*/ 	.word	0x00000000
        /*0034*/ 	.short	0x0004
        /*0036*/ 	.short	0x001c
        /*0038*/ 	.byte	0x00, 0xf0, 0x11, 0x00


	//----- nvinfo : EIATTR_KPARAM_INFO
	.align		4
.L_13:
        /*003c*/ 	.byte	0x04, 0x17
        /*003e*/ 	.short	(.L_15 - .L_14)
.L_14:
        /*0040*/ 	.word	0x00000000
        /*0044*/ 	.short	0x0003
        /*0046*/ 	.short	0x0018
        /*0048*/ 	.byte	0x00, 0xf0, 0x11, 0x00


	//----- nvinfo : EIATTR_KPARAM_INFO
	.align		4
.L_15:
        /*004c*/ 	.byte	0x04, 0x17
        /*004e*/ 	.short	(.L_17 - .L_16)
.L_16:
        /*0050*/ 	.word	0x00000000
        /*0054*/ 	.short	0x0002
        /*0056*/ 	.short	0x0010
        /*0058*/ 	.byte	0x00, 0xf0, 0x21, 0x00


	//----- nvinfo : EIATTR_KPARAM_INFO
	.align		4
.L_17:
        /*005c*/ 	.byte	0x04, 0x17
        /*005e*/ 	.short	(.L_19 - .L_18)
.L_18:
        /*0060*/ 	.word	0x00000000
        /*0064*/ 	.short	0x0001
        /*0066*/ 	.short	0x0008
        /*0068*/ 	.byte	0x00, 0xf0, 0x21, 0x00


	//----- nvinfo : EIATTR_KPARAM_INFO
	.align		4
.L_19:
        /*006c*/ 	.byte	0x04, 0x17
        /*006e*/ 	.short	(.L_21 - .L_20)
.L_20:
        /*0070*/ 	.word	0x00000000
        /*0074*/ 	.short	0x0000
        /*0076*/ 	.short	0x0000
        /*0078*/ 	.byte	0x00, 0xf0, 0x21, 0x00


	//----- nvinfo : EIATTR_WMMA_USED
	.align		4
.L_21:
        /*007c*/ 	.byte	0x01, 0x2b
	.zero		2


	//----- nvinfo : EIATTR_MAXREG_COUNT
	.align		4
        /*0080*/ 	.byte	0x03, 0x1b
        /*0082*/ 	.short	0x00ff


	//----- nvinfo : EIATTR_NUM_BARRIERS
	.align		4
        /*0084*/ 	.byte	0x02, 0x4c
        /*0086*/ 	.byte	0x01
	.zero		1


	//----- nvinfo : EIATTR_MERCURY_ISA_VERSION
	.align		4
        /*0088*/ 	.byte	0x03, 0x5f
        /*008a*/ 	.short	0x0000


	//----- nvinfo : EIATTR_INSTR_REG_MAP
	.align		4
        /*008c*/ 	.byte	0x04, 0x40
        /*008e*/ 	.short	(.L_23 - .L_22)
.L_22:
        /*0090*/ 	.word	0x00000410
        /*0094*/ 	.byte	0x02
        /*0095*/ 	.byte	0x02
        /*0096*/ 	.short	0x0005
        /*0098*/ 	.word	0xffffffff
        /*009c*/ 	.byte	0xa0, 0x1a, 0x00, 0x00, 0x02, 0x02, 0x1e, 0x00, 0xff, 0xff, 0xff, 0xff


	//----- nvinfo : EIATTR_MBARRIER_INSTR_OFFSETS
	.align		4
.L_23:
        /*00a8*/ 	.byte	0x04, 0x39
        /*00aa*/ 	.short	(.L_25 - .L_24)


	//   ....[0]....
.L_24:
        /*00ac*/ 	.word	0x00000080
        /*00b0*/ 	.word	0x000000ff
        /*00b4*/ 	.word	0x00000000
        /*00b8*/ 	.short	0x0100
        /*00ba*/ 	.byte	0x3f
	.zero		1


	//   ....[1]....
        /*00bc*/ 	.word	0x00000090
        /*00c0*/ 	.word	0x000000ff
        /*00c4*/ 	.word	0x00000008
        /*00c8*/ 	.short	0x0100
        /*00ca*/ 	.byte	0x3f
	.zero		1


	//   ....[2]....
        /*00cc*/ 	.word	0x000000a0
        /*00d0*/ 	.word	0x000000ff
        /*00d4*/ 	.word	0x00000010
        /*00d8*/ 	.short	0x0100
        /*00da*/ 	.byte	0x3f
	.zero		1


	//   ....[3]....
        /*00dc*/ 	.word	0x000000b0
        /*00e0*/ 	.word	0x000000ff
        /*00e4*/ 	.word	0x00000018
        /*00e8*/ 	.short	0x0100
        /*00ea*/ 	.byte	0x3f
	.zero		1


	//   ....[4]....
        /*00ec*/ 	.word	0x00000410
        /*00f0*/ 	.word	0x00000062
        /*00f4*/ 	.word	0x00000004
        /*00f8*/ 	.short	0x0105
        /*00fa*/ 	.byte	0x3f
	.zero		1


	//   ....[5]....
        /*00fc*/ 	.word	0x00000a60
        /*0100*/ 	.word	0x00000062
        /*0104*/ 	.word	0x00000010
        /*0108*/ 	.short	0x0101
        /*010a*/ 	.byte	0x3f
	.zero		1


	//   ....[6]....
        /*010c*/ 	.word	0x00001aa0
        /*0110*/ 	.word	0x0000001f
        /*0114*/ 	.word	0x00000004
        /*0118*/ 	.short	0x0105
        /*011a*/ 	.byte	0x3f
	.zero		1


	//   ....[7]....
        /*011c*/ 	.word	0x00003060
        /*0120*/ 	.word	0x0000001b
        /*0124*/ 	.word	0x00000000
        /*0128*/ 	.short	0x0101
        /*012a*/ 	.byte	0x3f
	.zero		1


	//----- nvinfo : EIATTR_NUM_MBARRIERS
	.align		4
.L_25:
        /*012c*/ 	.byte	0x03, 0x38
        /*012e*/ 	.short	0x0004


	//----- nvinfo : EIATTR_EXIT_INSTR_OFFSETS
	.align		4
        /*0130*/ 	.byte	0x04, 0x1c
        /*0132*/ 	.short	(.L_27 - .L_26)


	//   ....[0]....
.L_26:
        /*0134*/ 	.word	0x000014c0


	//   ....[1]....
        /*0138*/ 	.word	0x000015f0


	//   ....[2]....
        /*013c*/ 	.word	0x00001620


	//   ....[3]....
        /*0140*/ 	.word	0x000030a0


	//----- nvinfo : EIATTR_MAX_THREADS
	.align		4
.L_27:
        /*0144*/ 	.byte	0x04, 0x05
        /*0146*/ 	.short	(.L_29 - .L_28)
.L_28:
        /*0148*/ 	.word	0x000000a0
        /*014c*/ 	.word	0x00000001
        /*0150*/ 	.word	0x00000001


	//----- nvinfo : EIATTR_CRS_STACK_SIZE
	.align		4
.L_29:
        /*0154*/ 	.byte	0x04, 0x1e
        /*0156*/ 	.short	(.L_31 - .L_30)
.L_30:
        /*0158*/ 	.word	0x00000000
.L_31:


//--------------------- .nv.callgraph             --------------------------
	.section	.nv.callgraph,"",@"SHT_CUDA_CALLGRAPH"
	.align	4
	.sectionentsize	8
	.align		4
        /*0000*/ 	.word	0x00000000
	.align		4
        /*0004*/ 	.word	0xffffffff
	.align		4
        /*0008*/ 	.word	0x00000000
	.align		4
        /*000c*/ 	.word	0xfffffffe
	.align		4
        /*0010*/ 	.word	0x00000000
	.align		4
        /*0014*/ 	.word	0xfffffffd
	.align		4
        /*0018*/ 	.word	0x00000000
	.align		4
        /*001c*/ 	.word	0xfffffffc


//--------------------- .nv.rel.action            --------------------------
	.section	.nv.rel.action,"",@"SHT_CUDA_RELOCINFO"
	.align	8
	.sectionentsize	8
        /*0000*/ 	.byte	0x73, 0x00, 0x00, 0x00, 0x00, 0x00, 0x00, 0x00, 0x00, 0x00, 0x00, 0x11, 0x25, 0x00, 0x05, 0x36


//--------------------- .nv.constant0.gemm_mma_kernel --------------------------
	.section	.nv.constant0.gemm_mma_kernel,"a",@progbits
	.sectionflags	@""
	.align	4
.nv.constant0.gemm_mma_kernel:
	.zero		388


//--------------------- .text.gemm_mma_kernel     --------------------------
	.section	.text.gemm_mma_kernel,"ax",@progbits
	.sectioninfo	@"SHI_REGISTERS=111"
	.align	128
        .global         gemm_mma_kernel
        .type           gemm_mma_kernel,@function
        .size           gemm_mma_kernel,(.L_x_39 - gemm_mma_kernel)
        .other          gemm_mma_kernel,@"STO_CUDA_ENTRY STV_DEFAULT"
gemm_mma_kernel:
.text.gemm_mma_kernel:
[----:B------:R-:W-:Y:S02]  /*0000*/  IMAD.MOV.U32 R1, RZ, RZ, c[0x0][0x28] ;  /* 0x00000a00ff017624 */ /* 0x000fe400078e00ff */
[----:B------:R-:W1:Y:S01]  /*0010*/  S2R R28, SR_TID.X ;  /* 0x00000000001c7919 */ /* 0x000e620000002100 */
[----:B------:R-:W-:Y:S01]  /*0020*/  ULDC.64 UR4, c[0x0][0x118] ;  /* 0x0000460000047ab9 */ /* 0x000fe20000000a00 */
[----:B-1----:R-:W-:-:S13]  /*0030*/  ISETP.NE.AND P0, PT, R28, RZ, PT ;  /* 0x000000ff1c00720c */ /* 0x002fda0003f05270 */
[----:B------:R-:W-:Y:S02]  /*0040*/  @!P0 IMAD.MOV.U32 R2, RZ, RZ, 0x3fffffe0 ;  /* 0x3fffffe0ff028424 */ /* 0x000fe400078e00ff */
[----:B------:R-:W-:Y:S02]  /*0050*/  @!P0 IMAD.MOV.U32 R3, RZ, RZ, 0x7fffffe0 ;  /* 0x7fffffe0ff038424 */ /* 0x000fe400078e00ff */
[----:B------:R-:W-:Y:S02]  /*0060*/  @!P0 IMAD.MOV.U32 R4, RZ, RZ, 0x3fffff80 ;  /* 0x3fffff80ff048424 */ /* 0x000fe400078e00ff */
[----:B------:R-:W-:Y:S01]  /*0070*/  @!P0 IMAD.MOV.U32 R5, RZ, RZ, 0x7fffff80 ;  /* 0x7fffff80ff058424 */ /* 0x000fe200078e00ff */
[----:B------:R1:W-:Y:S04]  /*0080*/  @!P0 STS.64 [RZ], R2 ;  /* 0x00000002ff008388 */ /* 0x0003e80000000a00 */
[----:B------:R1:W-:Y:S04]  /*0090*/  @!P0 STS.64 [0x8], R2 ;  /* 0x00000802ff008388 */ /* 0x0003e80000000a00 */
[----:B------:R1:W-:Y:S04]  /*00a0*/  @!P0 STS.64 [0x10], R4 ;  /* 0x00001004ff008388 */ /* 0x0003e80000000a00 */
[----:B------:R1:W-:Y:S04]  /*00b0*/  @!P0 STS.64 [0x18], R4 ;  /* 0x00001804ff008388 */ /* 0x0003e80000000a00 */
[----:B------:R-:W-:Y:S01]  /*00c0*/  BAR.SYNC.DEFER_BLOCKING 0x0 ;  /* 0x0000000000007b1d */ /* 0x000fe20000010000 */
[----:B------:R-:W-:-:S13]  /*00d0*/  ISETP.GE.AND P0, PT, R28, 0x20, PT ;  /* 0x000000201c00780c */ /* 0x000fda0003f06270 */
[----:B------:R-:W-:Y:S05]  /*00e0*/  @!P0 BRA `(.L_x_0) ;  /* 0x0000151000008947 */ /* 0x000fea0003800000 */
[----:B-1----:R-:W-:Y:S01]  /*00f0*/  IMAD.MOV.U32 R0, RZ, RZ, c[0x0][0x180] ;  /* 0x00006000ff007624 */ /* 0x002fe200078e00ff */
[----:B------:R-:W-:Y:S01]  /*0100*/  SHF.R.S32.HI R3, RZ, 0x1f, R28 ;  /* 0x0000001fff037819 */ /* 0x000fe2000001141c */
[----:B------:R-:W-:Y:S01]  /*0110*/  CS2R R96, SRZ ;  /* 0x0000000000607805 */ /* 0x000fe2000001ff00 */
[----:B------:R-:W-:Y:S01]  /*0120*/  CS2R R46, SRZ ;  /* 0x00000000002e7805 */ /* 0x000fe2000001ff00 */
[----:B------:R-:W-:Y:S01]  /*0130*/  CS2R R94, SRZ ;  /* 0x00000000005e7805 */ /* 0x000fe2000001ff00 */
[----:B------:R-:W-:Y:S01]  /*0140*/  ISETP.GE.AND P0, PT, R0, 0x1, PT ;  /* 0x000000010000780c */ /* 0x000fe20003f06270 */
[----:B------:R-:W-:Y:S01]  /*0150*/  CS2R R72, SRZ ;  /* 0x0000000000487805 */ /* 0x000fe2000001ff00 */
[----:B------:R-:W-:Y:S01]  /*0160*/  LEA.HI R99, R3, R28, RZ, 0x5 ;  /* 0x0000001c03637211 */ /* 0x000fe200078f28ff */
[----:B------:R-:W-:Y:S01]  /*0170*/  CS2R R76, SRZ ;  /* 0x00000000004c7805 */ /* 0x000fe2000001ff00 */
        /* <DEDUP_REMOVED lines=11> */
[----:B------:R-:W-:Y:S01]  /*0230*/  LEA.HI.SX32 R99, R99, 0xffffffff, 0x1b ;  /* 0xffffffff63637811 */ /* 0x000fe200078fdaff */
[----:B------:R-:W-:Y:S05]  /*0240*/  @!P0 BRA `(.L_x_1) ;  /* 0x0000084000008947 */ /* 0x000fea0003800000 */
[----:B------:R-:W-:Y:S01]  /*0250*/  IADD3 R0, R0, 0x1f, RZ ;  /* 0x0000001f00007810 */ /* 0x000fe20007ffe0ff */
[----:B------:R-:W-:Y:S01]  /*0260*/  IMAD.MOV.U32 R101, RZ, RZ, RZ ;  /* 0x000000ffff657224 */ /* 0x000fe200078e00ff */
[----:B------:R-:W-:Y:S01]  /*0270*/  CS2R R86, SRZ ;  /* 0x0000000000567805 */ /* 0x000fe2000001ff00 */
[----:B------:R-:W-:Y:S01]  /*0280*/  IMAD.MOV.U32 R88, RZ, RZ, RZ ;  /* 0x000000ffff587224 */ /* 0x000fe200078e00ff */
[----:B------:R-:W-:Y:S01]  /*0290*/  SHF.R.S32.HI R3, RZ, 0x1f, R0 ;  /* 0x0000001fff037819 */ /* 0x000fe20000011400 */
[----:B------:R-:W-:Y:S01]  /*02a0*/  IMAD.MOV.U32 R84, RZ, RZ, RZ ;  /* 0x000000ffff547224 */ /* 0x000fe200078e00ff */
[----:B------:R-:W-:Y:S01]  /*02b0*/  CS2R R82, SRZ ;  /* 0x0000000000527805 */ /* 0x000fe2000001ff00 */
[----:B------:R-:W-:Y:S01]  /*02c0*/  IMAD.MOV.U32 R80, RZ, RZ, RZ ;  /* 0x000000ffff507224 */ /* 0x000fe200078e00ff */
[----:B------:R-:W-:Y:S01]  /*02d0*/  LEA.HI R0, R3, R0, RZ, 0x5 ;  /* 0x0000000003007211 */ /* 0x000fe200078f28ff */
[----:B------:R-:W-:Y:S01]  /*02e0*/  CS2R R78, SRZ ;  /* 0x00000000004e7805 */ /* 0x000fe2000001ff00 */
[----:B------:R-:W-:Y:S01]  /*02f0*/  IMAD.MOV.U32 R76, RZ, RZ, RZ ;  /* 0x000000ffff4c7224 */ /* 0x000fe200078e00ff */
        /* <DEDUP_REMOVED lines=9> */
[----:B------:R-:W-:-:S02]  /*0390*/  SHF.R.S32.HI R0, RZ, 0x5, R0 ;  /* 0x00000005ff007819 */ /* 0x000fc40000011400 */
.L_x_4:
[----:B------:R-:W-:Y:S01]  /*03a0*/  SHF.R.U32.HI R4, RZ, 0x1, R101 ;  /* 0x00000001ff047819 */ /* 0x000fe20000011665 */
[----:B------:R-:W-:Y:S01]  /*03b0*/  YIELD ;  /* 0x0000000000007946 */ /* 0x000fe20003800000 */
[----:B------:R-:W-:Y:S01]  /*03c0*/  LOP3.LUT R40, R101, 0x1, RZ, 0xc0, !PT ;  /* 0x0000000165287812 */ /* 0x000fe200078ec0ff */
[----:B------:R-:W-:Y:S02]  /*03d0*/  BSSY B0, `(.L_x_2) ;  /* 0x0000009000007945 */ /* 0x000fe40003800000 */
[----:B------:R-:W-:-:S02]  /*03e0*/  IMAD.U32 R4, R4, -0x80000000, RZ ;  /* 0x8000000004047824 */ /* 0x000fc400078e00ff */
[----:B------:R-:W-:-:S03]  /*03f0*/  IMAD.SHL.U32 R98, R40, 0x8, RZ ;  /* 0x0000000828627824 */ /* 0x000fc600078e00ff */
[----:B------:R-:W-:Y:S02]  /*0400*/  LOP3.LUT R5, R4, 0x80000000, RZ, 0x3c, !PT ;  /* 0x8000000004057812 */ /* 0x000fe400078e3cff */
.L_x_3:
[----:B------:R-:W1:Y:S01]  /*0410*/  LDS R4, [R98+0x4] ;  /* 0x0000040062047984 */ /* 0x000e620000000800 */
[----:B------:R-:W-:Y:S01]  /*0420*/  YIELD ;  /* 0x0000000000007946 */ /* 0x000fe20003800000 */
[----:B-1----:R-:W-:Y:S02]  /*0430*/  LOP3.LUT P0, RZ, R4, 0x80000000, R5, 0x48, !PT ;  /* 0x8000000004ff7812 */ /* 0x002fe40007804805 */
[----:B------:R-:W-:Y:S11]  /*0440*/  NOP ;  /* 0x0000000000007918 */ /* 0x000ff60000000000 */
[----:B------:R-:W-:Y:S05]  /*0450*/  @!P0 BRA `(.L_x_3) ;  /* 0xffffffb000008947 */ /* 0x000fea000383ffff */
[----:B------:R-:W-:Y:S05]  /*0460*/  BSYNC B0 ;  /* 0x0000000000007941 */ /* 0x000fea0003800000 */
.L_x_2:
[----:B------:R-:W1:Y:S01]  /*0470*/  S2R R6, SR_LANEID ;  /* 0x0000000000067919 */ /* 0x000e620000000000 */
[C---:B------:R-:W-:Y:S01]  /*0480*/  IMAD R20, R40.reuse, 0x4, R99 ;  /* 0x0000000428147824 */ /* 0x040fe200078e0263 */
[----:B------:R-:W-:Y:S01]  /*0490*/  WARPSYNC 0xffffffff ;  /* 0xffffffff00007948 */ /* 0x000fe20003800000 */
[----:B------:R-:W-:Y:S02]  /*04a0*/  IMAD.SHL.U32 R40, R40, 0x1000, RZ ;  /* 0x0000100028287824 */ /* 0x000fe400078e00ff */
[----:B------:R-:W-:-:S03]  /*04b0*/  IMAD.SHL.U32 R20, R20, 0x800, RZ ;  /* 0x0000080014147824 */ /* 0x000fc600078e00ff */
[----:B------:R-:W-:Y:S02]  /*04c0*/  IADD3 R12, R40, 0x40a0, RZ ;  /* 0x000040a0280c7810 */ /* 0x000fe40007ffe0ff */
[C---:B------:R-:W-:Y:S02]  /*04d0*/  IADD3 R25, R20.reuse, 0xa0, RZ ;  /* 0x000000a014197810 */ /* 0x040fe40007ffe0ff */
[----:B------:R-:W-:Y:S02]  /*04e0*/  IADD3 R29, R20, 0x4a0, RZ ;  /* 0x000004a0141d7810 */ /* 0x000fe40007ffe0ff */
[C---:B------:R-:W-:Y:S02]  /*04f0*/  IADD3 R42, R40.reuse, 0x48c0, RZ ;  /* 0x000048c0282a7810 */ /* 0x040fe40007ffe0ff */
[----:B------:R-:W-:Y:S02]  /*0500*/  IADD3 R44, R40, 0x48e0, RZ ;  /* 0x000048e0282c7810 */ /* 0x000fe40007ffe0ff */
[----:B-1----:R-:W-:-:S02]  /*0510*/  SHF.R.U32.HI R4, RZ, 0x3, R6 ;  /* 0x00000003ff047819 */ /* 0x002fc40000011606 */
[----:B------:R-:W-:Y:S02]  /*0520*/  LOP3.LUT R5, R6, 0x7, RZ, 0xc0, !PT ;  /* 0x0000000706057812 */ /* 0x000fe400078ec0ff */
[----:B------:R-:W-:Y:S01]  /*0530*/  SHF.R.U32.HI R6, RZ, 0x4, R6 ;  /* 0x00000004ff067819 */ /* 0x000fe20000011606 */
[----:B------:R-:W-:-:S04]  /*0540*/  IMAD.SHL.U32 R4, R4, 0x8, RZ ;  /* 0x0000000804047824 */ /* 0x000fc800078e00ff */
[----:B------:R-:W-:Y:S01]  /*0550*/  IMAD.SHL.U32 R6, R6, 0x8, RZ ;  /* 0x0000000806067824 */ /* 0x000fe200078e00ff */
[----:B------:R-:W-:Y:S02]  /*0560*/  LOP3.LUT R5, R4, 0x8, R5, 0xe2, !PT ;  /* 0x0000000804057812 */ /* 0x000fe400078ee205 */
[----:B------:R-:W-:-:S03]  /*0570*/  IADD3 R4, R40, 0x4080, RZ ;  /* 0x0000408028047810 */ /* 0x000fc60007ffe0ff */
[C-C-:B------:R-:W-:Y:S02]  /*0580*/  IMAD R28, R5.reuse, 0x20, R6.reuse ;  /* 0x00000020051c7824 */ /* 0x140fe400078e0206 */
[----:B------:R-:W-:Y:S01]  /*0590*/  IMAD R45, R5, 0x40, R6 ;  /* 0x00000040052d7824 */ /* 0x000fe200078e0206 */
[----:B------:R-:W-:Y:S01]  /*05a0*/  IADD3 R5, R20, 0x80, RZ ;  /* 0x0000008014057810 */ /* 0x000fe20007ffe0ff */
[C---:B------:R-:W-:Y:S02]  /*05b0*/  IMAD.U32 R56, R28.reuse, 0x2, R29 ;  /* 0x000000021c387824 */ /* 0x040fe400078e001d */
[C---:B------:R-:W-:Y:S02]  /*05c0*/  IMAD.U32 R13, R45.reuse, 0x2, R4 ;  /* 0x000000022d0d7824 */ /* 0x040fe400078e0004 */
[----:B------:R-:W-:Y:S02]  /*05d0*/  IMAD.U32 R5, R28, 0x2, R5 ;  /* 0x000000021c057824 */ /* 0x000fe400078e0005 */
[C---:B------:R-:W-:Y:S01]  /*05e0*/  IMAD.U32 R21, R45.reuse, 0x2, R12 ;  /* 0x000000022d157824 */ /* 0x040fe200078e000c */
[----:B------:R-:W-:Y:S01]  /*05f0*/  LDSM.16.MT88.4 R8, [R13] ;  /* 0x000000000d08783b */ /* 0x000fe20000004200 */
[----:B------:R-:W-:Y:S01]  /*0600*/  IADD3 R12, R40, 0x40c0, RZ ;  /* 0x000040c0280c7810 */ /* 0x000fe20007ffe0ff */
[----:B------:R-:W-:-:S02]  /*0610*/  IMAD.U32 R106, R45, 0x2, R42 ;  /* 0x000000022d6a7824 */ /* 0x000fc400078e002a */
[----:B------:R-:W1:Y:S01]  /*0620*/  LDSM.16.M88.4 R4, [R5] ;  /* 0x000000000504783b */ /* 0x000e620000000200 */
[C---:B------:R-:W-:Y:S02]  /*0630*/  IMAD.U32 R100, R45.reuse, 0x2, R44 ;  /* 0x000000022d647824 */ /* 0x040fe400078e002c */
[----:B------:R-:W-:Y:S01]  /*0640*/  IMAD.U32 R24, R45, 0x2, R12 ;  /* 0x000000022d187824 */ /* 0x000fe200078e000c */
[----:B------:R-:W2:Y:S04]  /*0650*/  LDSM.16.MT88.4 R36, [R21] ;  /* 0x000000001524783b */ /* 0x000ea80000004200 */
[----:B------:R-:W3:Y:S04]  /*0660*/  LDSM.16.MT88.4 R32, [R24] ;  /* 0x000000001820783b */ /* 0x000ee80000004200 */
[----:B------:R-:W-:Y:S04]  /*0670*/  LDSM.16.MT88.4 R12, [R13] ;  /* 0x000000000d0c783b */ /* 0x000fe80000004200 */
[----:B------:R-:W-:Y:S04]  /*0680*/  LDSM.16.MT88.4 R52, [R100] ;  /* 0x000000006434783b */ /* 0x000fe80000004200 */
[----:B------:R-:W-:Y:S04]  /*0690*/  LDSM.16.M88.4 R56, [R56] ;  /* 0x000000003838783b */ /* 0x000fe80000000200 */
[----:B------:R-:W-:Y:S01]  /*06a0*/  LDSM.16.MT88.4 R68, [R106] ;  /* 0x000000006a44783b */ /* 0x000fe20000004200 */
[C---:B-1----:R-:W-:Y:S07]  /*06b0*/  HMMA.16816.F16 R90, R4.reuse, R8, R90 ;  /* 0x00000008045a723c */ /* 0x042fee000000085a */
[----:B------:R-:W-:Y:S01]  /*06c0*/  IADD3 R9, R20, 0x480, RZ ;  /* 0x0000048014097810 */ /* 0x000fe20007ffe0ff */
[----:B--2---:R-:W-:Y:S01]  /*06d0*/  HMMA.16816.F16 R102, R4, R36, R102 ;  /* 0x000000240466723c */ /* 0x004fe20000000866 */
[----:B------:R-:W-:Y:S01]  /*06e0*/  IADD3 R8, R40, 0x40e0, RZ ;  /* 0x000040e028087810 */ /* 0x000fe20007ffe0ff */
[----:B------:R-:W-:Y:S02]  /*06f0*/  LDSM.16.MT88.4 R20, [R21] ;  /* 0x000000001514783b */ /* 0x000fe40000004200 */
[----:B------:R-:W-:-:S02]  /*0700*/  IMAD.U32 R16, R28, 0x2, R9 ;  /* 0x000000021c107824 */ /* 0x000fc400078e0009 */
[C---:B------:R-:W-:Y:S01]  /*0710*/  IMAD.U32 R48, R45.reuse, 0x2, R8 ;  /* 0x000000022d307824 */ /* 0x040fe200078e0008 */
[----:B------:R-:W-:Y:S01]  /*0720*/  IADD3 R36, R40, 0x4880, RZ ;  /* 0x0000488028247810 */ /* 0x000fe20007ffe0ff */
[C---:B------:R-:W-:Y:S01]  /*0730*/  HMMA.16816.F16 R96, R4.reuse, R10, R96 ;  /* 0x0000000a0460723c */ /* 0x040fe20000000860 */
[----:B------:R-:W-:Y:S01]  /*0740*/  IMAD.U32 R37, R28, 0x2, R25 ;  /* 0x000000021c257824 */ /* 0x000fe200078e0019 */
[----:B------:R-:W1:Y:S02]  /*0750*/  LDSM.16.M88.4 R16, [R16] ;  /* 0x000000001010783b */ /* 0x000e640000000200 */
[C---:B------:R-:W-:Y:S02]  /*0760*/  IMAD.U32 R108, R45.reuse, 0x2, R36 ;  /* 0x000000022d6c7824 */ /* 0x040fe400078e0024 */
[----:B------:R-:W2:Y:S02]  /*0770*/  LDSM.16.MT88.4 R8, [R48] ;  /* 0x000000003008783b */ /* 0x000ea40000004200 */
[C---:B------:R-:W-:Y:S02]  /*0780*/  HMMA.16816.F16 R104, R4.reuse, R38, R46 ;  /* 0x000000260468723c */ /* 0x040fe4000000082e */
[----:B------:R-:W4:Y:S04]  /*0790*/  LDSM.16.MT88.4 R24, [R24] ;  /* 0x000000001818783b */ /* 0x000f280000004200 */
[----:B------:R-:W5:Y:S01]  /*07a0*/  LDSM.16.MT88.4 R28, [R48] ;  /* 0x00000000301c783b */ /* 0x000f620000004200 */
[----:B------:R-:W-:Y:S01]  /*07b0*/  IADD3 R38, R40, 0x48a0, RZ ;  /* 0x000048a028267810 */ /* 0x000fe20007ffe0ff */
[----:B---3--:R-:W-:Y:S02]  /*07c0*/  HMMA.16816.F16 R92, R4, R32, R92 ;  /* 0x00000020045c723c */ /* 0x008fe4000000085c */
[----:B------:R-:W-:Y:S02]  /*07d0*/  LDSM.16.MT88.4 R40, [R108] ;  /* 0x000000006c28783b */ /* 0x000fe40000004200 */
[----:B------:R-:W-:-:S02]  /*07e0*/  IMAD.U32 R107, R45, 0x2, R38 ;  /* 0x000000022d6b7824 */ /* 0x000fc400078e0026 */
[----:B------:R-:W3:Y:S02]  /*07f0*/  LDSM.16.M88.4 R36, [R37] ;  /* 0x000000002524783b */ /* 0x000ee40000000200 */
[----:B------:R-:W-:Y:S02]  /*0800*/  HMMA.16816.F16 R94, R4, R34, R94 ;  /* 0x00000022045e723c */ /* 0x000fe4000000085e */
[----:B------:R-:W3:Y:S04]  /*0810*/  LDSM.16.MT88.4 R44, [R107] ;  /* 0x000000006b2c783b */ /* 0x000ee80000004200 */
[----:B------:R-:W3:Y:S04]  /*0820*/  LDSM.16.MT88.4 R48, [R106] ;  /* 0x000000006a30783b */ /* 0x000ee80000004200 */
[----:B------:R-:W3:Y:S04]  /*0830*/  LDSM.16.MT88.4 R60, [R108] ;  /* 0x000000006c3c783b */ /* 0x000ee80000004200 */
[----:B------:R-:W3:Y:S04]  /*0840*/  LDSM.16.MT88.4 R64, [R107] ;  /* 0x000000006b40783b */ /* 0x000ee80000004200 */
[----:B------:R-:W3:Y:S01]  /*0850*/  LDSM.16.MT88.4 R32, [R100] ;  /* 0x000000006420783b */ /* 0x000ee20000004200 */
[----:B-1----:R-:W-:Y:S08]  /*0860*/  HMMA.16816.F16 R12, R16, R12, R74 ;  /* 0x0000000c100c723c */ /* 0x002ff0000000084a */
[C---:B--2---:R-:W-:Y:S08]  /*0870*/  HMMA.16816.F16 R2, R4.reuse, R8, R2 ;  /* 0x000000080402723c */ /* 0x044ff00000000802 */
[----:B------:R-:W-:Y:S08]  /*0880*/  HMMA.16816.F16 R10, R4, R10, R72 ;  /* 0x0000000a040a723c */ /* 0x000ff00000000848 */
[C---:B------:R-:W-:Y:S08]  /*0890*/  HMMA.16816.F16 R14, R16.reuse, R14, R76 ;  /* 0x0000000e100e723c */ /* 0x040ff0000000084c */
[C---:B------:R-:W-:Y:S08]  /*08a0*/  HMMA.16816.F16 R20, R16.reuse, R20, R78 ;  /* 0x000000141014723c */ /* 0x040ff0000000084e */
[C---:B------:R-:W-:Y:S08]  /*08b0*/  HMMA.16816.F16 R22, R16.reuse, R22, R80 ;  /* 0x000000161016723c */ /* 0x040ff00000000850 */
[C---:B----4-:R-:W-:Y:S08]  /*08c0*/  HMMA.16816.F16 R24, R16.reuse, R24, R82 ;  /* 0x000000181018723c */ /* 0x050ff00000000852 */
[C---:B------:R-:W-:Y:S08]  /*08d0*/  HMMA.16816.F16 R26, R16.reuse, R26, R84 ;  /* 0x0000001a101a723c */ /* 0x040ff00000000854 */
[C---:B-----5:R-:W-:Y:S08]  /*08e0*/  HMMA.16816.F16 R28, R16.reuse, R28, R86 ;  /* 0x0000001c101c723c */ /* 0x060ff00000000856 */
[----:B------:R-:W-:Y:S08]  /*08f0*/  HMMA.16816.F16 R30, R16, R30, R88 ;  /* 0x0000001e101e723c */ /* 0x000ff00000000858 */
[C---:B---3--:R-:W-:Y:S08]  /*0900*/  HMMA.16816.F16 R90, R36.reuse, R40, R90 ;  /* 0x00000028245a723c */ /* 0x048ff0000000085a */
[C---:B------:R-:W-:Y:S08]  /*0910*/  HMMA.16816.F16 R96, R36.reuse, R42, R96 ;  /* 0x0000002a2460723c */ /* 0x040ff00000000860 */
[C---:B------:R-:W-:Y:S08]  /*0920*/  HMMA.16816.F16 R102, R36.reuse, R44, R102 ;  /* 0x0000002c2466723c */ /* 0x040ff00000000866 */
[C---:B------:R-:W-:Y:S08]  /*0930*/  HMMA.16816.F16 R46, R36.reuse, R46, R104 ;  /* 0x0000002e242e723c */ /* 0x040ff00000000868 */
[C---:B------:R-:W-:Y:S08]  /*0940*/  HMMA.16816.F16 R92, R36.reuse, R48, R92 ;  /* 0x00000030245c723c */ /* 0x040ff0000000085c */
[C---:B------:R-:W-:Y:S08]  /*0950*/  HMMA.16816.F16 R94, R36.reuse, R50, R94 ;  /* 0x00000032245e723c */ /* 0x040ff0000000085e */
[C---:B------:R-:W-:Y:S08]  /*0960*/  HMMA.16816.F16 R2, R36.reuse, R52, R2 ;  /* 0x000000342402723c */ /* 0x040ff00000000802 */
[----:B------:R-:W-:Y:S08]  /*0970*/  HMMA.16816.F16 R72, R36, R54, R10 ;  /* 0x000000362448723c */ /* 0x000ff0000000080a */
[C---:B------:R-:W-:Y:S08]  /*0980*/  HMMA.16816.F16 R74, R56.reuse, R60, R12 ;  /* 0x0000003c384a723c */ /* 0x040ff0000000080c */
[C---:B------:R-:W-:Y:S08]  /*0990*/  HMMA.16816.F16 R76, R56.reuse, R62, R14 ;  /* 0x0000003e384c723c */ /* 0x040ff0000000080e */
[C---:B------:R-:W-:Y:S08]  /*09a0*/  HMMA.16816.F16 R78, R56.reuse, R64, R20 ;  /* 0x00000040384e723c */ /* 0x040ff00000000814 */
[C---:B------:R-:W-:Y:S08]  /*09b0*/  HMMA.16816.F16 R80, R56.reuse, R66, R22 ;  /* 0x000000423850723c */ /* 0x040ff00000000816 */
[C---:B------:R-:W-:Y:S08]  /*09c0*/  HMMA.16816.F16 R82, R56.reuse, R68, R24 ;  /* 0x000000443852723c */ /* 0x040ff00000000818 */
[C---:B------:R-:W-:Y:S08]  /*09d0*/  HMMA.16816.F16 R84, R56.reuse, R70, R26 ;  /* 0x000000463854723c */ /* 0x040ff0000000081a */
[C---:B------:R-:W-:Y:S08]  /*09e0*/  HMMA.16816.F16 R86, R56.reuse, R32, R28 ;  /* 0x000000203856723c */ /* 0x040ff0000000081c */
[----:B------:R-:W-:Y:S01]  /*09f0*/  HMMA.16816.F16 R88, R56, R34, R30 ;  /* 0x000000223858723c */ /* 0x000fe2000000081e */
[----:B------:R-:W-:Y:S01]  /*0a00*/  @!PT LDS RZ, [RZ] ;  /* 0x00000000fffff984 */ /* 0x000fe20000000800 */
[----:B------:R-:W-:Y:S01]  /*0a10*/  @!PT LDS RZ, [RZ] ;  /* 0x00000000fffff984 */ /* 0x000fe20000000800 */
[----:B------:R-:W-:Y:S01]  /*0a20*/  @!PT LDS RZ, [RZ] ;  /* 0x00000000fffff984 */ /* 0x000fe20000000800 */
[----:B------:R-:W-:Y:S01]  /*0a30*/  @!PT LDS RZ, [RZ] ;  /* 0x00000000fffff984 */ /* 0x000fe20000000800 */
[----:B------:R-:W-:Y:S07]  /*0a40*/  MEMBAR.ALL.CTA ;  /* 0x0000000000007992 */ /* 0x000fee0000008000 */
[----:B------:R-:W-:Y:S01]  /*0a50*/  IADD3 R101, R101, 0x1, RZ ;  /* 0x0000000165657810 */ /* 0x000fe20007ffe0ff */
[----:B------:R1:W-:Y:S03]  /*0a60*/  ATOMS.ARRIVE.64 RZ, [R98+URZ+0x10] ;  /* 0x0000100062ff7f8c */ /* 0x0003e6000c80043f */
[----:B------:R-:W-:-:S13]  /*0a70*/  ISETP.GE.AND P0, PT, R101, R0, PT ;  /* 0x000000006500720c */ /* 0x000fda0003f06270 */
[----:B-1----:R-:W-:Y:S05]  /*0a80*/  @!P0 BRA `(.L_x_4) ;  /* 0xfffff91000008947 */ /* 0x002fea000383ffff */
.L_x_1:
[----:B------:R-:W1:Y:S04]  /*0a90*/  S2R R0, SR_CTAID.Y ;  /* 0x0000000000007919 */ /* 0x000e680000002600 */
[----:B------:R-:W2:Y:S01]  /*0aa0*/  S2R R12, SR_CTAID.X ;  /* 0x00000000000c7919 */ /* 0x000ea20000002500 */
[----:B-1----:R-:W-:Y:S02]  /*0ab0*/  IMAD R0, R0, 0x4, R99 ;  /* 0x0000000400007824 */ /* 0x002fe400078e0263 */
[----:B--2---:R-:W-:Y:S02]  /*0ac0*/  IMAD.SHL.U32 R12, R12, 0x40, RZ ;  /* 0x000000400c0c7824 */ /* 0x004fe400078e00ff */
[----:B------:R-:W-:-:S03]  /*0ad0*/  IMAD.SHL.U32 R5, R0, 0x20, RZ ;  /* 0x0000002000057824 */ /* 0x000fc600078e00ff */
[C---:B------:R-:W-:Y:S01]  /*0ae0*/  ISETP.GE.AND P0, PT, R12.reuse, c[0x0][0x17c], PT ;  /* 0x00005f000c007a0c */ /* 0x040fe20003f06270 */
[C---:B------:R-:W-:Y:S01]  /*0af0*/  IMAD R13, R5.reuse, c[0x0][0x17c], RZ ;  /* 0x00005f00050d7a24 */ /* 0x040fe200078e02ff */
[C---:B------:R-:W-:Y:S02]  /*0b00*/  IADD3 R6, R12.reuse, 0x10, RZ ;  /* 0x000000100c067810 */ /* 0x040fe40007ffe0ff */
[----:B------:R-:W-:Y:S02]  /*0b10*/  ISETP.GE.OR P1, PT, R5, c[0x0][0x178], P0 ;  /* 0x00005e0005007a0c */ /* 0x000fe40000726670 */
[C---:B------:R-:W-:Y:S02]  /*0b20*/  IADD3 R4, R12.reuse, 0x20, RZ ;  /* 0x000000200c047810 */ /* 0x040fe40007ffe0ff */
[----:B------:R-:W-:Y:S02]  /*0b30*/  IADD3 R0, R12, 0x30, RZ ;  /* 0x000000300c007810 */ /* 0x000fe40007ffe0ff */
[----:B------:R-:W-:-:S07]  /*0b40*/  SHF.R.S32.HI R17, RZ, 0x1f, R13 ;  /* 0x0000001fff117819 */ /* 0x000fce000001140d */
[----:B------:R-:W-:Y:S05]  /*0b50*/  @P1 BRA `(.L_x_5) ;  /* 0x0000013000001947 */ /* 0x000fea0003800000 */
[----:B------:R-:W1:Y:S01]  /*0b60*/  S2R R8, SR_LANEID ;  /* 0x0000000000087919 */ /* 0x000e620000000000 */
[----:B------:R-:W-:Y:S01]  /*0b70*/  IMAD.MOV.U32 R15, RZ, RZ, c[0x0][0x17c] ;  /* 0x00005f00ff0f7624 */ /* 0x000fe200078e00ff */
[C---:B------:R-:W-:Y:S01]  /*0b80*/  IADD3 R10, P1, R12.reuse, R13, RZ ;  /* 0x0000000d0c0a7210 */ /* 0x040fe20007f3e0ff */
[----:B------:R-:W-:Y:S01]  /*0b90*/  IMAD.MOV.U32 R9, RZ, RZ, RZ ;  /* 0x000000ffff097224 */ /* 0x000fe200078e00ff */
[----:B------:R-:W-:Y:S02]  /*0ba0*/  WARPSYNC 0xffffffff ;  /* 0xffffffff00007948 */ /* 0x000fe40003800000 */
[----:B------:R-:W-:Y:S02]  /*0bb0*/  SHF.R.U32.HI R15, RZ, 0x1, R15 ;  /* 0x00000001ff0f7819 */ /* 0x000fe4000001160f */
[----:B------:R-:W-:Y:S02]  /*0bc0*/  LEA.HI.X.SX32 R19, R12, R17, 0x1, P1 ;  /* 0x000000110c137211 */ /* 0x000fe400008f0eff */
[----:B------:R-:W-:-:S02]  /*0bd0*/  LEA R11, P1, R10, c[0x0][0x170], 0x1 ;  /* 0x00005c000a0b7a11 */ /* 0x000fc400078208ff */
[----:B-1----:R-:W-:Y:S02]  /*0be0*/  SHF.R.U32.HI R7, RZ, 0x2, R8 ;  /* 0x00000002ff077819 */ /* 0x002fe40000011608 */
[----:B------:R-:W-:-:S05]  /*0bf0*/  LOP3.LUT R8, R8, 0x3, RZ, 0xc0, !PT ;  /* 0x0000000308087812 */ /* 0x000fca00078ec0ff */
[----:B------:R-:W-:Y:S01]  /*0c00*/  IMAD.WIDE.U32 R8, R7, R15, R8 ;  /* 0x0000000f07087225 */ /* 0x000fe200078e0008 */
[----:B------:R-:W-:-:S04]  /*0c10*/  LEA.HI.X R7, R10, c[0x0][0x174], R19, 0x1, P1 ;  /* 0x00005d000a077a11 */ /* 0x000fc800008f0c13 */
[----:B------:R-:W-:-:S04]  /*0c20*/  LEA R10, P1, R8, R11, 0x2 ;  /* 0x0000000b080a7211 */ /* 0x000fc800078210ff */
[----:B------:R-:W-:-:S05]  /*0c30*/  LEA.HI.X R11, R8, R7, R9, 0x2, P1 ;  /* 0x00000007080b7211 */ /* 0x000fca00008f1409 */
[----:B------:R-:W-:Y:S01]  /*0c40*/  IMAD.WIDE.U32 R8, R15, 0x20, R10 ;  /* 0x000000200f087825 */ /* 0x000fe200078e000a */
[----:B------:R1:W-:Y:S04]  /*0c50*/  STG.E [R10.64], R90 ;  /* 0x0000005a0a007986 */ /* 0x0003e8000c101904 */
[----:B------:R1:W-:Y:S04]  /*0c60*/  STG.E [R8.64], R91 ;  /* 0x0000005b08007986 */ /* 0x0003e8000c101904 */
[----:B------:R1:W-:Y:S04]  /*0c70*/  STG.E [R10.64+0x10], R96 ;  /* 0x000010600a007986 */ /* 0x0003e8000c101904 */
[----:B------:R1:W-:Y:S02]  /*0c80*/  STG.E [R8.64+0x10], R97 ;  /* 0x0000106108007986 */ /* 0x0003e4000c101904 */
.L_x_5:
[----:B------:R-:W-:Y:S02]  /*0c90*/  ISETP.GE.AND P3, PT, R6, c[0x0][0x17c], PT ;  /* 0x00005f0006007a0c */ /* 0x000fe40003f66270 */
[----:B------:R-:W-:-:S02]  /*0ca0*/  ISETP.GE.AND P1, PT, R4, c[0x0][0x17c], PT ;  /* 0x00005f0004007a0c */ /* 0x000fc40003f26270 */
[C---:B------:R-:W-:Y:S02]  /*0cb0*/  ISETP.GE.OR P6, PT, R5.reuse, c[0x0][0x178], P3 ;  /* 0x00005e0005007a0c */ /* 0x040fe40001fc6670 */
[----:B------:R-:W-:Y:S02]  /*0cc0*/  ISETP.GE.AND P2, PT, R0, c[0x0][0x17c], PT ;  /* 0x00005f0000007a0c */ /* 0x000fe40003f46270 */
[C---:B------:R-:W-:Y:S02]  /*0cd0*/  IADD3 R7, R5.reuse, 0x10, RZ ;  /* 0x0000001005077810 */ /* 0x040fe40007ffe0ff */
[C---:B------:R-:W-:Y:S02]  /*0ce0*/  ISETP.GE.OR P5, PT, R5.reuse, c[0x0][0x178], P1 ;  /* 0x00005e0005007a0c */ /* 0x040fe40000fa6670 */
[----:B------:R-:W-:Y:S01]  /*0cf0*/  ISETP.GE.OR P4, PT, R5, c[0x0][0x178], P2 ;  /* 0x00005e0005007a0c */ /* 0x000fe20001786670 */
[----:B------:R-:W-:Y:S01]  /*0d00*/  IMAD.MOV.U32 R5, RZ, RZ, c[0x0][0x17c] ;  /* 0x00005f00ff057624 */ /* 0x000fe200078e00ff */
[----:B------:R-:W-:-:S02]  /*0d10*/  ISETP.GE.OR P0, PT, R7, c[0x0][0x178], P0 ;  /* 0x00005e0007007a0c */ /* 0x000fc40000706670 */
[C---:B------:R-:W-:Y:S02]  /*0d20*/  ISETP.GE.OR P3, PT, R7.reuse, c[0x0][0x178], P3 ;  /* 0x00005e0007007a0c */ /* 0x040fe40001f66670 */
[C---:B------:R-:W-:Y:S02]  /*0d30*/  ISETP.GE.OR P1, PT, R7.reuse, c[0x0][0x178], P1 ;  /* 0x00005e0007007a0c */ /* 0x040fe40000f26670 */
[----:B------:R-:W-:Y:S01]  /*0d40*/  ISETP.GE.OR P2, PT, R7, c[0x0][0x178], P2 ;  /* 0x00005e0007007a0c */ /* 0x000fe20001746670 */
[----:B------:R-:W-:Y:S01]  /*0d50*/  IMAD R7, R5, 0x10, R13 ;  /* 0x0000001005077824 */ /* 0x000fe200078e020d */
[----:B------:R-:W-:Y:S06]  /*0d60*/  @P6 BRA `(.L_x_6) ;  /* 0x0000013000006947 */ /* 0x000fec0003800000 */
[----:B-1----:R-:W1:Y:S01]  /*0d70*/  S2R R8, SR_LANEID ;  /* 0x0000000000087919 */ /* 0x002e620000000000 */
[----:B------:R-:W-:Y:S01]  /*0d80*/  IMAD.MOV.U32 R9, RZ, RZ, c[0x0][0x17c] ;  /* 0x00005f00ff097624 */ /* 0x000fe200078e00ff */
[----:B------:R-:W-:Y:S01]  /*0d90*/  IADD3 R14, P6, R13, R6, RZ ;  /* 0x000000060d0e7210 */ /* 0x000fe20007fde0ff */
[----:B------:R-:W-:Y:S03]  /*0da0*/  WARPSYNC 0xffffffff ;  /* 0xffffffff00007948 */ /* 0x000fe60003800000 */
[----:B------:R-:W-:Y:S01]  /*0db0*/  SHF.R.U32.HI R21, RZ, 0x1, R9 ;  /* 0x00000001ff157819 */ /* 0x000fe20000011609 */
[----:B------:R-:W-:Y:S01]  /*0dc0*/  IMAD.MOV.U32 R9, RZ, RZ, RZ ;  /* 0x000000ffff097224 */ /* 0x000fe200078e00ff */
[----:B------:R-:W-:-:S02]  /*0dd0*/  LEA.HI.X.SX32 R19, R6, R17, 0x1, P6 ;  /* 0x0000001106137211 */ /* 0x000fc400030f0eff */
[----:B------:R-:W-:Y:S02]  /*0de0*/  LEA R15, P6, R14, c[0x0][0x170], 0x1 ;  /* 0x00005c000e0f7a11 */ /* 0x000fe400078c08ff */
        /* <DEDUP_REMOVED lines=11> */
.L_x_6:
[----:B------:R-:W-:Y:S05]  /*0ea0*/  @P5 BRA `(.L_x_7) ;  /* 0x0000013000005947 */ /* 0x000fea0003800000 */
        /* <DEDUP_REMOVED lines=19> */
.L_x_7:
        /* <DEDUP_REMOVED lines=20> */
.L_x_8:
[----:B-1----:R-:W-:Y:S01]  /*1120*/  SHF.R.S32.HI R11, RZ, 0x1f, R7 ;  /* 0x0000001fff0b7819 */ /* 0x002fe20000011407 */
[----:B------:R-:W-:Y:S05]  /*1130*/  @P0 BRA `(.L_x_9) ;  /* 0x0000012000000947 */ /* 0x000fea0003800000 */
[----:B------:R-:W1:Y:S01]  /*1140*/  S2R R3, SR_LANEID ;  /* 0x0000000000037919 */ /* 0x000e620000000000 */
[----:B------:R-:W-:Y:S01]  /*1150*/  IADD3 R10, P0, R12, R7, RZ ;  /* 0x000000070c0a7210 */ /* 0x000fe20007f1e0ff */
[----:B------:R-:W-:Y:S01]  /*1160*/  WARPSYNC 0xffffffff ;  /* 0xffffffff00007948 */ /* 0x000fe20003800000 */
[----:B------:R-:W-:-:S02]  /*1170*/  SHF.R.U32.HI R17, RZ, 0x1, R5 ;  /* 0x00000001ff117819 */ /* 0x000fc40000011605 */
[----:B------:R-:W-:Y:S02]  /*1180*/  LEA.HI.X.SX32 R15, R12, R11, 0x1, P0 ;  /* 0x0000000b0c0f7211 */ /* 0x000fe400000f0eff */
[----:B------:R-:W-:Y:S02]  /*1190*/  LEA R13, P0, R10, c[0x0][0x170], 0x1 ;  /* 0x00005c000a0d7a11 */ /* 0x000fe400078008ff */
[----:B-1----:R-:W-:Y:S02]  /*11a0*/  LOP3.LUT R2, R3, 0x3, RZ, 0xc0, !PT ;  /* 0x0000000303027812 */ /* 0x002fe400078ec0ff */
[----:B------:R-:W-:Y:S01]  /*11b0*/  SHF.R.U32.HI R9, RZ, 0x2, R3 ;  /* 0x00000002ff097819 */ /* 0x000fe20000011603 */
[----:B------:R-:W-:-:S04]  /*11c0*/  IMAD.MOV.U32 R3, RZ, RZ, RZ ;  /* 0x000000ffff037224 */ /* 0x000fc800078e00ff */
        /* <DEDUP_REMOVED lines=9> */
.L_x_9:
[----:B------:R-:W-:Y:S05]  /*1260*/  @P3 BRA `(.L_x_10) ;  /* 0x0000012000003947 */ /* 0x000fea0003800000 */
[----:B-1----:R-:W1:Y:S01]  /*1270*/  S2R R3, SR_LANEID ;  /* 0x0000000000037919 */ /* 0x002e620000000000 */
        /* <DEDUP_REMOVED lines=17> */
.L_x_10:
        /* <DEDUP_REMOVED lines=19> */
.L_x_11:
[----:B------:R-:W-:Y:S05]  /*14c0*/  @P2 EXIT ;  /* 0x000000000000294d */ /* 0x000fea0003800000 */
[----:B-1----:R-:W1:Y:S01]  /*14d0*/  S2R R3, SR_LANEID ;  /* 0x0000000000037919 */ /* 0x002e620000000000 */
[----:B------:R-:W-:Y:S01]  /*14e0*/  SHF.R.U32.HI R9, RZ, 0x1, R5 ;  /* 0x00000001ff097819 */ /* 0x000fe20000011605 */
[----:B------:R-:W-:Y:S01]  /*14f0*/  WARPSYNC 0xffffffff ;  /* 0xffffffff00007948 */ /* 0x000fe20003800000 */
[----:B------:R-:W-:-:S04]  /*1500*/  IADD3 R6, P0, R0, R7, RZ ;  /* 0x0000000700067210 */ /* 0x000fc80007f1e0ff */
        /* <DEDUP_REMOVED lines=10> */
[----:B------:R-:W-:Y:S04]  /*15b0*/  STG.E [R2.64], R86 ;  /* 0x0000005602007986 */ /* 0x000fe8000c101904 */
[----:B------:R-:W-:Y:S04]  /*15c0*/  STG.E [R4.64], R87 ;  /* 0x0000005704007986 */ /* 0x000fe8000c101904 */
[----:B------:R-:W-:Y:S04]  /*15d0*/  STG.E [R2.64+0x10], R88 ;  /* 0x0000105802007986 */ /* 0x000fe8000c101904 */
[----:B------:R-:W-:Y:S01]  /*15e0*/  STG.E [R4.64+0x10], R89 ;  /* 0x0000105904007986 */ /* 0x000fe2000c101904 */
[----:B------:R-:W-:Y:S05]  /*15f0*/  EXIT ;  /* 0x000000000000794d */ /* 0x000fea0003800000 */
.L_x_0:
[----:B-1----:R-:W-:-:S05]  /*1600*/  IMAD.MOV.U32 R0, RZ, RZ, c[0x0][0x180] ;  /* 0x00006000ff007624 */ /* 0x002fca00078e00ff */
[----:B------:R-:W-:-:S13]  /*1610*/  ISETP.GE.AND P0, PT, R0, 0x1, PT ;  /* 0x000000010000780c */ /* 0x000fda0003f06270 */
[----:B------:R-:W-:Y:S05]  /*1620*/  @!P0 EXIT ;  /* 0x000000000000894d */ /* 0x000fea0003800000 */
[----:B------:R-:W-:Y:S01]  /*1630*/  IADD3 R4, R0, 0x1f, RZ ;  /* 0x0000001f00047810 */ /* 0x000fe20007ffe0ff */
[C---:B------:R-:W-:Y:S01]  /*1640*/  IMAD.SHL.U32 R3, R28.reuse, 0x8, RZ ;  /* 0x000000081c037824 */ /* 0x040fe200078e00ff */
[----:B------:R-:W-:Y:S01]  /*1650*/  IADD3 R0, R28, 0x20, RZ ;  /* 0x000000201c007810 */ /* 0x000fe20007ffe0ff */
[----:B------:R-:W-:Y:S01]  /*1660*/  IMAD.MOV.U32 R12, RZ, RZ, RZ ;  /* 0x000000ffff0c7224 */ /* 0x000fe200078e00ff */
[----:B------:R-:W-:Y:S02]  /*1670*/  SHF.R.S32.HI R5, RZ, 0x1f, R4 ;  /* 0x0000001fff057819 */ /* 0x000fe40000011404 */
[----:B------:R-:W-:Y:S01]  /*1680*/  SHF.R.S32.HI R2, RZ, 0x1f, R3 ;  /* 0x0000001fff027819 */ /* 0x000fe20000011403 */
[----:B------:R-:W-:Y:S01]  /*1690*/  IMAD.SHL.U32 R6, R0, 0x8, RZ ;  /* 0x0000000800067824 */ /* 0x000fe200078e00ff */
[----:B------:R-:W-:Y:S02]  /*16a0*/  IADD3 R7, R28, 0x40, RZ ;  /* 0x000000401c077810 */ /* 0x000fe40007ffe0ff */
[----:B------:R-:W-:-:S02]  /*16b0*/  LEA.HI R22, R5, R4, RZ, 0x5 ;  /* 0x0000000405167211 */ /* 0x000fc400078f28ff */
[CC--:B------:R-:W-:Y:S01]  /*16c0*/  LEA.HI R4, R2.reuse, R3.reuse, RZ, 0x5 ;  /* 0x0000000302047211 */ /* 0x0c0fe200078f28ff */
[----:B------:R-:W-:Y:S01]  /*16d0*/  IMAD.SHL.U32 R9, R7, 0x8, RZ ;  /* 0x0000000807097824 */ /* 0x000fe200078e00ff */
[----:B------:R-:W-:Y:S02]  /*16e0*/  LEA.HI R5, R2, R3, RZ, 0x6 ;  /* 0x0000000302057211 */ /* 0x000fe400078f30ff */
[----:B------:R-:W-:Y:S02]  /*16f0*/  LOP3.LUT R2, R4, 0xffffffe0, RZ, 0xc0, !PT ;  /* 0xffffffe004027812 */ /* 0x000fe400078ec0ff */
[----:B------:R-:W-:Y:S02]  /*1700*/  SHF.R.S32.HI R8, RZ, 0x1f, R7 ;  /* 0x0000001fff087819 */ /* 0x000fe40000011407 */
[----:B------:R-:W-:Y:S01]  /*1710*/  LOP3.LUT R4, R5, 0xffffffc0, RZ, 0xc0, !PT ;  /* 0xffffffc005047812 */ /* 0x000fe200078ec0ff */
[----:B------:R-:W-:Y:S01]  /*1720*/  IMAD.IADD R2, R3, 0x1, -R2 ;  /* 0x0000000103027824 */ /* 0x000fe200078e0a02 */
[----:B------:R-:W-:-:S02]  /*1730*/  SHF.R.S32.HI R5, RZ, 0x1f, R6 ;  /* 0x0000001fff057819 */ /* 0x000fc40000011406 */
[----:B------:R-:W-:Y:S01]  /*1740*/  SHF.R.S32.HI R10, RZ, 0x1f, R9 ;  /* 0x0000001fff0a7819 */ /* 0x000fe20000011409 */
[----:B------:R-:W-:Y:S01]  /*1750*/  IMAD.IADD R3, R3, 0x1, -R4 ;  /* 0x0000000103037824 */ /* 0x000fe200078e0a04 */
[CC--:B------:R-:W-:Y:S01]  /*1760*/  LEA.HI R19, R8.reuse, R7.reuse, RZ, 0x2 ;  /* 0x0000000708137211 */ /* 0x0c0fe200078f10ff */
[----:B------:R-:W1:Y:S01]  /*1770*/  S2R R4, SR_CTAID.Y ;  /* 0x0000000000047919 */ /* 0x000e620000002600 */
[----:B------:R-:W-:Y:S02]  /*1780*/  LEA.HI R20, R8, R7, RZ, 0x3 ;  /* 0x0000000708147211 */ /* 0x000fe400078f18ff */
[CC--:B------:R-:W-:Y:S02]  /*1790*/  LEA.HI R7, R5.reuse, R6.reuse, RZ, 0x5 ;  /* 0x0000000605077211 */ /* 0x0c0fe400078f28ff */
[----:B------:R-:W-:Y:S02]  /*17a0*/  LEA.HI R8, R5, R6, RZ, 0x6 ;  /* 0x0000000605087211 */ /* 0x000fe400078f30ff */
[----:B------:R-:W-:-:S02]  /*17b0*/  LEA.HI R11, R10, R9, RZ, 0x5 ;  /* 0x000000090a0b7211 */ /* 0x000fc400078f28ff */
[----:B------:R-:W-:Y:S02]  /*17c0*/  LEA.HI R10, R10, R9, RZ, 0x6 ;  /* 0x000000090a0a7211 */ /* 0x000fe400078f30ff */
[----:B------:R-:W-:Y:S02]  /*17d0*/  LOP3.LUT R5, R7, 0xffffffe0, RZ, 0xc0, !PT ;  /* 0xffffffe007057812 */ /* 0x000fe400078ec0ff */
[----:B------:R-:W-:Y:S02]  /*17e0*/  LOP3.LUT R7, R8, 0xffffffc0, RZ, 0xc0, !PT ;  /* 0xffffffc008077812 */ /* 0x000fe400078ec0ff */
[----:B------:R-:W-:Y:S01]  /*17f0*/  LOP3.LUT R8, R11, 0xffffffe0, RZ, 0xc0, !PT ;  /* 0xffffffe00b087812 */ /* 0x000fe200078ec0ff */
[----:B------:R-:W-:Y:S01]  /*1800*/  IMAD.IADD R5, R6, 0x1, -R5 ;  /* 0x0000000106057824 */ /* 0x000fe200078e0a05 */
[----:B------:R-:W-:Y:S01]  /*1810*/  LOP3.LUT R10, R10, 0xffffffc0, RZ, 0xc0, !PT ;  /* 0xffffffc00a0a7812 */ /* 0x000fe200078ec0ff */
[----:B------:R-:W-:Y:S01]  /*1820*/  IMAD.IADD R6, R6, 0x1, -R7 ;  /* 0x0000000106067824 */ /* 0x000fe200078e0a07 */
[----:B------:R-:W-:Y:S01]  /*1830*/  SHF.R.S32.HI R15, RZ, 0x1f, R28 ;  /* 0x0000001fff0f7819 */ /* 0x000fe2000001141c */
[C---:B------:R-:W-:Y:S01]  /*1840*/  IMAD.IADD R7, R9.reuse, 0x1, -R8 ;  /* 0x0000000109077824 */ /* 0x040fe200078e0a08 */
[----:B------:R-:W-:Y:S01]  /*1850*/  SHF.R.S32.HI R17, RZ, 0x1f, R0 ;  /* 0x0000001fff117819 */ /* 0x000fe20000011400 */
[----:B------:R-:W-:Y:S01]  /*1860*/  IMAD.IADD R8, R9, 0x1, -R10 ;  /* 0x0000000109087824 */ /* 0x000fe200078e0a0a */
[----:B------:R-:W-:Y:S01]  /*1870*/  IADD3 R13, -R28, 0xff, RZ ;  /* 0x000000ff1c0d7810 */ /* 0x000fe20007ffe1ff */
[----:B------:R-:W2:Y:S01]  /*1880*/  S2R R9, SR_CTAID.X ;  /* 0x0000000000097919 */ /* 0x000ea20000002500 */
[----:B------:R-:W-:-:S02]  /*1890*/  LEA.HI R14, R15, R28, RZ, 0x2 ;  /* 0x0000001c0f0e7211 */ /* 0x000fc400078f10ff */
[----:B------:R-:W-:Y:S02]  /*18a0*/  LEA.HI R16, R15, R28, RZ, 0x3 ;  /* 0x0000001c0f107211 */ /* 0x000fe400078f18ff */
[----:B------:R-:W-:Y:S02]  /*18b0*/  LEA.HI R18, R17, R0, RZ, 0x2 ;  /* 0x0000000011127211 */ /* 0x000fe400078f10ff */
[----:B------:R-:W-:Y:S02]  /*18c0*/  LEA.HI R15, R13, 0x1, RZ, 0x1b ;  /* 0x000000010d0f7811 */ /* 0x000fe400078fd8ff */
[----:B------:R-:W-:Y:S02]  /*18d0*/  SHF.R.S32.HI R13, RZ, 0x2, R14 ;  /* 0x00000002ff0d7819 */ /* 0x000fe4000001140e */
[----:B------:R-:W-:Y:S02]  /*18e0*/  SHF.R.S32.HI R14, RZ, 0x3, R16 ;  /* 0x00000003ff0e7819 */ /* 0x000fe40000011410 */
[----:B------:R-:W-:Y:S01]  /*18f0*/  SHF.R.S32.HI R16, RZ, 0x2, R19 ;  /* 0x00000002ff107819 */ /* 0x000fe20000011413 */
[----:B-1----:R-:W-:Y:S01]  /*1900*/  IMAD R43, R4, 0x80, R13 ;  /* 0x00000080042b7824 */ /* 0x002fe200078e020d */
[----:B------:R-:W-:-:S02]  /*1910*/  SHF.R.S32.HI R18, RZ, 0x2, R18 ;  /* 0x00000002ff127819 */ /* 0x000fc40000011412 */
[----:B------:R-:W-:Y:S01]  /*1920*/  IADD3 R11, -R28, 0x1ff, RZ ;  /* 0x000001ff1c0b7810 */ /* 0x000fe20007ffe1ff */
[C---:B------:R-:W-:Y:S01]  /*1930*/  IMAD R44, R4.reuse, 0x80, R16 ;  /* 0x00000080042c7824 */ /* 0x040fe200078e0210 */
[----:B------:R-:W-:Y:S01]  /*1940*/  LEA.HI R21, R17, R0, RZ, 0x3 ;  /* 0x0000000011157211 */ /* 0x000fe200078f18ff */
[----:B------:R-:W-:Y:S01]  /*1950*/  IMAD R45, R4, 0x80, R18 ;  /* 0x00000080042d7824 */ /* 0x000fe200078e0212 */
[----:B------:R-:W-:Y:S01]  /*1960*/  LEA.HI R11, R11, 0x1, RZ, 0x1b ;  /* 0x000000010b0b7811 */ /* 0x000fe200078fd8ff */
[----:B------:R-:W-:Y:S01]  /*1970*/  IMAD R23, R44, c[0x0][0x180], RZ ;  /* 0x000060002c177a24 */ /* 0x000fe200078e02ff */
[----:B------:R-:W-:Y:S01]  /*1980*/  SHF.R.S32.HI R17, RZ, 0x3, R20 ;  /* 0x00000003ff117819 */ /* 0x000fe20000011414 */
[----:B------:R-:W-:Y:S01]  /*1990*/  IMAD R20, R43, c[0x0][0x180], RZ ;  /* 0x000060002b147a24 */ /* 0x000fe200078e02ff */
[----:B------:R-:W-:Y:S01]  /*19a0*/  SHF.R.S32.HI R19, RZ, 0x5, R22 ;  /* 0x00000005ff137819 */ /* 0x000fe20000011416 */
[----:B--2---:R-:W-:Y:S01]  /*19b0*/  IMAD R22, R9, 0x40, R3 ;  /* 0x0000004009167824 */ /* 0x004fe200078e0203 */
[----:B------:R-:W-:Y:S01]  /*19c0*/  IADD3 R10, R28, 0x60, RZ ;  /* 0x000000601c0a7810 */ /* 0x000fe20007ffe0ff */
[----:B------:R-:W-:Y:S01]  /*19d0*/  IMAD R24, R45, c[0x0][0x180], RZ ;  /* 0x000060002d187a24 */ /* 0x000fe200078e02ff */
[----:B------:R-:W-:Y:S01]  /*19e0*/  LOP3.LUT R11, R11, 0x3, RZ, 0xc0, !PT ;  /* 0x000000030b0b7812 */ /* 0x000fe200078ec0ff */
[----:B------:R-:W-:Y:S01]  /*19f0*/  IMAD R25, R9, 0x40, R6 ;  /* 0x0000004009197824 */ /* 0x000fe200078e0206 */
[----:B------:R-:W-:Y:S01]  /*1a00*/  LOP3.LUT R15, R15, 0x3, RZ, 0xc0, !PT ;  /* 0x000000030f0f7812 */ /* 0x000fe200078ec0ff */
[----:B------:R-:W-:Y:S01]  /*1a10*/  IMAD R26, R9, 0x40, R8 ;  /* 0x00000040091a7824 */ /* 0x000fe200078e0208 */
[----:B------:R-:W-:-:S02]  /*1a20*/  SHF.R.S32.HI R21, RZ, 0x3, R21 ;  /* 0x00000003ff157819 */ /* 0x000fc40000011415 */
.L_x_37:
[C---:B------:R-:W-:Y:S01]  /*1a30*/  ISETP.GE.U32.AND P0, PT, R12.reuse, 0x2, PT ;  /* 0x000000020c00780c */ /* 0x040fe20003f06070 */
[----:B------:R-:W-:Y:S01]  /*1a40*/  YIELD ;  /* 0x0000000000007946 */ /* 0x000fe20003800000 */
[----:B------:R-:W-:-:S11]  /*1a50*/  LOP3.LUT R27, R12, 0x1, RZ, 0xc0, !PT ;  /* 0x000000010c1b7812 */ /* 0x000fd600078ec0ff */
[----:B------:R-:W-:Y:S05]  /*1a60*/  @!P0 BRA `(.L_x_12) ;  /* 0x0000008000008947 */ /* 0x000fea0003800000 */
[----:B------:R-:W-:Y:S02]  /*1a70*/  SHF.R.U32.HI R29, RZ, 0x1, R12 ;  /* 0x00000001ff1d7819 */ /* 0x000fe4000001160c */
[----:B------:R-:W-:-:S03]  /*1a80*/  LEA R31, R27, 0x10, 0x3 ;  /* 0x000000101b1f7811 */ /* 0x000fc600078e18ff */
[----:B------:R-:W-:-:S03]  /*1a90*/  IMAD.U32 R30, R29, -0x80000000, RZ ;  /* 0x800000001d1e7824 */ /* 0x000fc600078e00ff */
.L_x_13:
[----:B------:R-:W1:Y:S01]  /*1aa0*/  LDS R29, [R31+0x4] ;  /* 0x000004001f1d7984 */ /* 0x000e620000000800 */
[----:B------:R-:W-:Y:S01]  /*1ab0*/  YIELD ;  /* 0x0000000000007946 */ /* 0x000fe20003800000 */
[----:B-1----:R-:W-:Y:S02]  /*1ac0*/  LOP3.LUT P0, RZ, R29, 0x80000000, R30, 0x48, !PT ;  /* 0x800000001dff7812 */ /* 0x002fe4000780481e */
[----:B------:R-:W-:Y:S11]  /*1ad0*/  NOP ;  /* 0x0000000000007918 */ /* 0x000ff60000000000 */
[----:B------:R-:W-:Y:S05]  /*1ae0*/  @!P0 BRA `(.L_x_13) ;  /* 0xffffffb000008947 */ /* 0x000fea000383ffff */
.L_x_12:
[----:B------:R-:W-:Y:S01]  /*1af0*/  ISETP.NE.AND P0, PT, R11, RZ, PT ;  /* 0x000000ff0b00720c */ /* 0x000fe20003f05270 */
[----:B------:R-:W-:Y:S01]  /*1b00*/  BSSY B0, `(.L_x_14) ;  /* 0x000003e000007945 */ /* 0x000fe20003800000 */
[----:B------:R-:W-:Y:S01]  /*1b10*/  LEA R29, R27, 0x80, 0xd ;  /* 0x000000801b1d7811 */ /* 0x000fe200078e68ff */
[----:B------:R-:W-:-:S10]  /*1b20*/  IMAD.MOV.U32 R36, RZ, RZ, R28 ;  /* 0x000000ffff247224 */ /* 0x000fd400078e001c */
[----:B------:R-:W-:Y:S05]  /*1b30*/  @!P0 BRA `(.L_x_15) ;  /* 0x000003a000008947 */ /* 0x000fea0003800000 */
[----:B------:R-:W-:Y:S01]  /*1b40*/  IMAD R33, R12, 0x20, R2 ;  /* 0x000000200c217824 */ /* 0x000fe200078e0202 */
[----:B------:R-:W-:Y:S01]  /*1b50*/  BSSY B1, `(.L_x_16) ;  /* 0x0000010000017945 */ /* 0x000fe20003800000 */
[----:B------:R-:W-:-:S03]  /*1b60*/  ISETP.NE.AND P1, PT, R11, 0x1, PT ;  /* 0x000000010b00780c */ /* 0x000fc60003f25270 */
[----:B------:R-:W-:-:S04]  /*1b70*/  ISETP.GE.AND P0, PT, R33, c[0x0][0x180], PT ;  /* 0x0000600021007a0c */ /* 0x000fc80003f06270 */
[----:B------:R-:W-:-:S13]  /*1b80*/  ISETP.GE.OR P0, PT, R43, c[0x0][0x178], P0 ;  /* 0x00005e002b007a0c */ /* 0x000fda0000706670 */
[----:B------:R-:W-:Y:S05]  /*1b90*/  @P0 BRA `(.L_x_17) ;  /* 0x000000b000000947 */ /* 0x000fea0003800000 */
[----:B------:R-:W-:Y:S01]  /*1ba0*/  SHF.R.S32.HI R31, RZ, 0x1f, R33 ;  /* 0x0000001fff1f7819 */ /* 0x000fe20000011421 */
[----:B------:R-:W-:Y:S01]  /*1bb0*/  IMAD R32, R13, 0x20, R2 ;  /* 0x000000200d207824 */ /* 0x000fe200078e0202 */
[----:B------:R-:W-:-:S04]  /*1bc0*/  IADD3 R33, P0, R20, R33, RZ ;  /* 0x0000002114217210 */ /* 0x000fc80007f1e0ff */
[----:B------:R-:W-:Y:S02]  /*1bd0*/  LEA.HI.X.SX32 R34, R20, R31, 0x1, P0 ;  /* 0x0000001f14227211 */ /* 0x000fe400000f0eff */
[----:B------:R-:W-:-:S04]  /*1be0*/  LEA R30, P0, R33, c[0x0][0x160], 0x1 ;  /* 0x00005800211e7a11 */ /* 0x000fc800078008ff */
[----:B------:R-:W-:Y:S01]  /*1bf0*/  LEA.HI.X R31, R33, c[0x0][0x164], R34, 0x1, P0 ;  /* 0x00005900211f7a11 */ /* 0x000fe200000f0c22 */
[----:B------:R-:W-:-:S05]  /*1c00*/  IMAD R33, R32, 0x2, R29 ;  /* 0x0000000220217824 */ /* 0x000fca00078e021d */
[----:B------:R-:W-:Y:S01]  /*1c10*/  @!PT LDS RZ, [RZ] ;  /* 0x00000000fffff984 */ /* 0x000fe20000000800 */
[----:B------:R-:W-:Y:S01]  /*1c20*/  @!PT LDS RZ, [RZ] ;  /* 0x00000000fffff984 */ /* 0x000fe20000000800 */
[----:B------:R-:W-:Y:S01]  /*1c30*/  @!PT LDS RZ, [RZ] ;  /* 0x00000000fffff984 */ /* 0x000fe20000000800 */
[----:B------:R1:W-:Y:S03]  /*1c40*/  LDGSTS.E.128 [R33], [R30.64] ;  /* 0x000000001e217fae */ /* 0x0003e6000b921c44 */
.L_x_17:
[----:B------:R-:W-:Y:S05]  /*1c50*/  BSYNC B1 ;  /* 0x0000000000017941 */ /* 0x000fea0003800000 */
.L_x_16:
[----:B------:R-:W-:Y:S01]  /*1c60*/  IMAD.MOV.U32 R36, RZ, RZ, R0 ;  /* 0x000000ffff247224 */ /* 0x000fe200078e0000 */
[----:B------:R-:W-:Y:S05]  /*1c70*/  @!P1 BRA `(.L_x_15) ;  /* 0x0000026000009947 */ /* 0x000fea0003800000 */
[----:B-1----:R-:W-:Y:S01]  /*1c80*/  IMAD R33, R12, 0x20, R5 ;  /* 0x000000200c217824 */ /* 0x002fe200078e0205 */
[----:B------:R-:W1:Y:S01]  /*1c90*/  S2R R28, SR_TID.X ;  /* 0x00000000001c7919 */ /* 0x000e620000002100 */
[----:B------:R-:W-:Y:S01]  /*1ca0*/  BSSY B1, `(.L_x_18) ;  /* 0x0000010000017945 */ /* 0x000fe20003800000 */
[----:B------:R-:W-:Y:S02]  /*1cb0*/  ISETP.NE.AND P1, PT, R11, 0x2, PT ;  /* 0x000000020b00780c */ /* 0x000fe40003f25270 */
        /* <DEDUP_REMOVED lines=14> */
.L_x_19:
[----:B------:R-:W-:Y:S05]  /*1da0*/  BSYNC B1 ;  /* 0x0000000000017941 */ /* 0x000fea0003800000 */
.L_x_18:
[----:B-1----:R-:W-:Y:S01]  /*1db0*/  IADD3 R36, R28, 0x40, RZ ;  /* 0x000000401c247810 */ /* 0x002fe20007ffe0ff */
[----:B------:R-:W-:Y:S05]  /*1dc0*/  @!P1 BRA `(.L_x_15) ;  /* 0x0000011000009947 */ /* 0x000fea0003800000 */
[----:B------:R-:W-:Y:S02]  /*1dd0*/  IMAD R32, R12, 0x20, R7 ;  /* 0x000000200c207824 */ /* 0x000fe400078e0207 */
[----:B------:R-:W-:-:S03]  /*1de0*/  IMAD.MOV.U32 R36, RZ, RZ, R10 ;  /* 0x000000ffff247224 */ /* 0x000fc600078e000a */
[----:B------:R-:W-:-:S04]  /*1df0*/  ISETP.GE.AND P0, PT, R32, c[0x0][0x180], PT ;  /* 0x0000600020007a0c */ /* 0x000fc80003f06270 */
[----:B------:R-:W-:-:S13]  /*1e00*/  ISETP.GE.OR P0, PT, R44, c[0x0][0x178], P0 ;  /* 0x00005e002c007a0c */ /* 0x000fda0000706670 */
[----:B------:R-:W-:Y:S05]  /*1e10*/  @P0 BRA `(.L_x_15) ;  /* 0x000000c000000947 */ /* 0x000fea0003800000 */
[----:B--2---:R-:W-:Y:S01]  /*1e20*/  SHF.R.S32.HI R30, RZ, 0x1f, R32 ;  /* 0x0000001fff1e7819 */ /* 0x004fe20000011420 */
[----:B------:R-:W-:Y:S01]  /*1e30*/  IMAD.MOV.U32 R36, RZ, RZ, R10 ;  /* 0x000000ffff247224 */ /* 0x000fe200078e000a */
[----:B------:R-:W-:Y:S01]  /*1e40*/  IADD3 R31, P0, R23, R32, RZ ;  /* 0x00000020171f7210 */ /* 0x000fe20007f1e0ff */
[----:B------:R-:W-:-:S03]  /*1e50*/  IMAD R32, R16, 0x20, R7 ;  /* 0x0000002010207824 */ /* 0x000fc600078e0207 */
[----:B------:R-:W-:Y:S01]  /*1e60*/  LEA.HI.X.SX32 R34, R23, R30, 0x1, P0 ;  /* 0x0000001e17227211 */ /* 0x000fe200000f0eff */
[----:B------:R-:W-:Y:S01]  /*1e70*/  IMAD R33, R32, 0x2, R29 ;  /* 0x0000000220217824 */ /* 0x000fe200078e021d */
[----:B------:R-:W-:-:S04]  /*1e80*/  LEA R30, P0, R31, c[0x0][0x160], 0x1 ;  /* 0x000058001f1e7a11 */ /* 0x000fc800078008ff */
[----:B------:R-:W-:-:S05]  /*1e90*/  LEA.HI.X R31, R31, c[0x0][0x164], R34, 0x1, P0 ;  /* 0x000059001f1f7a11 */ /* 0x000fca00000f0c22 */
[----:B------:R-:W-:Y:S01]  /*1ea0*/  @!PT LDS RZ, [RZ] ;  /* 0x00000000fffff984 */ /* 0x000fe20000000800 */
[----:B------:R-:W-:Y:S01]  /*1eb0*/  @!PT LDS RZ, [RZ] ;  /* 0x00000000fffff984 */ /* 0x000fe20000000800 */
[----:B------:R-:W-:Y:S01]  /*1ec0*/  @!PT LDS RZ, [RZ] ;  /* 0x00000000fffff984 */ /* 0x000fe20000000800 */
[----:B------:R1:W-:Y:S04]  /*1ed0*/  LDGSTS.E.128 [R33], [R30.64] ;  /* 0x000000001e217fae */ /* 0x0003e8000b921c44 */
.L_x_15:
[----:B------:R-:W-:Y:S05]  /*1ee0*/  BSYNC B0 ;  /* 0x0000000000007941 */ /* 0x000fea0003800000 */
.L_x_14:
[----:B------:R-:W-:Y:S01]  /*1ef0*/  IADD3 R28, -R28, 0x1ff, RZ ;  /* 0x000001ff1c1c7810 */ /* 0x000fe20007ffe1ff */
[----:B------:R-:W-:Y:S03]  /*1f00*/  BSSY B0, `(.L_x_20) ;  /* 0x0000064000007945 */ /* 0x000fe60003800000 */
[----:B------:R-:W-:-:S13]  /*1f10*/  ISETP.GE.U32.AND P0, PT, R28, 0x60, PT ;  /* 0x000000601c00780c */ /* 0x000fda0003f06070 */
[----:B------:R-:W-:Y:S05]  /*1f20*/  @!P0 BRA `(.L_x_21) ;  /* 0x0000061000008947 */ /* 0x000fea0003800000 */
[----:B------:R-:W-:-:S05]  /*1f30*/  IMAD.SHL.U32 R28, R36, 0x8, RZ ;  /* 0x00000008241c7824 */ /* 0x000fca00078e00ff */
.L_x_24:
[----:B------:R-:W-:Y:S01]  /*1f40*/  IADD3 R32, R28, 0x100, RZ ;  /* 0x000001001c207810 */ /* 0x000fe20007ffe0ff */
[----:B------:R-:W-:Y:S01]  /*1f50*/  BSSY B1, `(.L_x_22) ;  /* 0x000005c000017945 */ /* 0x000fe20003800000 */
[----:B-12---:R-:W-:Y:S02]  /*1f60*/  IADD3 R30, R36, 0x20, RZ ;  /* 0x00000020241e7810 */ /* 0x006fe40007ffe0ff */
[----:B------:R-:W-:Y:S02]  /*1f70*/  SHF.R.S32.HI R33, RZ, 0x1f, R32 ;  /* 0x0000001fff217819 */ /* 0x000fe40000011420 */
[----:B------:R-:W-:Y:S02]  /*1f80*/  SHF.R.S32.HI R31, RZ, 0x1f, R30 ;  /* 0x0000001fff1f7819 */ /* 0x000fe4000001141e */
[----:B------:R-:W-:Y:S02]  /*1f90*/  IADD3 R37, R28, 0x200, RZ ;  /* 0x000002001c257810 */ /* 0x000fe40007ffe0ff */
[----:B------:R-:W-:-:S02]  /*1fa0*/  LEA.HI R33, R33, R32, RZ, 0x5 ;  /* 0x0000002021217211 */ /* 0x000fc400078f28ff */
[----:B------:R-:W-:Y:S02]  /*1fb0*/  LEA.HI R30, R31, R30, RZ, 0x2 ;  /* 0x0000001e1f1e7211 */ /* 0x000fe400078f10ff */
[----:B------:R-:W-:Y:S02]  /*1fc0*/  SHF.R.S32.HI R38, RZ, 0x1f, R37 ;  /* 0x0000001fff267819 */ /* 0x000fe40000011425 */
[----:B------:R-:W-:Y:S02]  /*1fd0*/  LOP3.LUT R31, R33, 0xffffffe0, RZ, 0xc0, !PT ;  /* 0xffffffe0211f7812 */ /* 0x000fe400078ec0ff */
[----:B------:R-:W-:Y:S02]  /*1fe0*/  SHF.R.S32.HI R33, RZ, 0x1f, R28 ;  /* 0x0000001fff217819 */ /* 0x000fe4000001141c */
[----:B------:R-:W-:Y:S01]  /*1ff0*/  LEA.HI R38, R38, R37, RZ, 0x5 ;  /* 0x0000002526267211 */ /* 0x000fe200078f28ff */
[----:B------:R-:W-:Y:S01]  /*2000*/  IMAD.IADD R40, R32, 0x1, -R31 ;  /* 0x0000000120287824 */ /* 0x000fe200078e0a1f */
[----:B------:R-:W-:-:S02]  /*2010*/  IADD3 R34, R36, 0x40, RZ ;  /* 0x0000004024227810 */ /* 0x000fc40007ffe0ff */
[----:B------:R-:W-:Y:S01]  /*2020*/  LEA.HI R33, R33, R28, RZ, 0x5 ;  /* 0x0000001c21217211 */ /* 0x000fe200078f28ff */
[----:B------:R-:W-:Y:S01]  /*2030*/  IMAD R46, R12, 0x20, R40 ;  /* 0x000000200c2e7824 */ /* 0x000fe200078e0228 */
[----:B------:R-:W-:Y:S02]  /*2040*/  LOP3.LUT R38, R38, 0xffffffe0, RZ, 0xc0, !PT ;  /* 0xffffffe026267812 */ /* 0x000fe400078ec0ff */
[----:B------:R-:W-:Y:S02]  /*2050*/  SHF.R.S32.HI R35, RZ, 0x1f, R34 ;  /* 0x0000001fff237819 */ /* 0x000fe40000011422 */
[----:B------:R-:W-:Y:S01]  /*2060*/  SHF.R.S32.HI R31, RZ, 0x1f, R36 ;  /* 0x0000001fff1f7819 */ /* 0x000fe20000011424 */
[----:B------:R-:W-:Y:S01]  /*2070*/  IMAD.IADD R42, R37, 0x1, -R38 ;  /* 0x00000001252a7824 */ /* 0x000fe200078e0a26 */
[----:B------:R-:W-:Y:S02]  /*2080*/  LOP3.LUT R33, R33, 0xffffffe0, RZ, 0xc0, !PT ;  /* 0xffffffe021217812 */ /* 0x000fe400078ec0ff */
[----:B------:R-:W-:Y:S01]  /*2090*/  LEA.HI R35, R35, R34, RZ, 0x2 ;  /* 0x0000002223237211 */ /* 0x000fe200078f10ff */
[----:B------:R-:W-:Y:S01]  /*20a0*/  IMAD R51, R12, 0x20, R42 ;  /* 0x000000200c337824 */ /* 0x000fe200078e022a */
[----:B------:R-:W-:Y:S01]  /*20b0*/  LEA.HI R31, R31, R36, RZ, 0x2 ;  /* 0x000000241f1f7211 */ /* 0x000fe200078f10ff */
[----:B------:R-:W-:Y:S01]  /*20c0*/  IMAD.IADD R38, R28, 0x1, -R33 ;  /* 0x000000011c267824 */ /* 0x000fe200078e0a21 */
[----:B------:R-:W-:-:S02]  /*20d0*/  SHF.R.S32.HI R49, RZ, 0x2, R35 ;  /* 0x00000002ff317819 */ /* 0x000fc40000011423 */
[----:B------:R-:W-:Y:S01]  /*20e0*/  SHF.R.S32.HI R41, RZ, 0x2, R31 ;  /* 0x00000002ff297819 */ /* 0x000fe2000001141f */
[----:B------:R-:W-:Y:S01]  /*20f0*/  IMAD R35, R12, 0x20, R38 ;  /* 0x000000200c237824 */ /* 0x000fe200078e0226 */
[----:B------:R-:W-:Y:S01]  /*2100*/  SHF.R.S32.HI R47, RZ, 0x2, R30 ;  /* 0x00000002ff2f7819 */ /* 0x000fe2000001141e */
[----:B------:R-:W-:Y:S01]  /*2110*/  IMAD R48, R4, 0x80, R49 ;  /* 0x0000008004307824 */ /* 0x000fe200078e0231 */
[----:B------:R-:W-:Y:S01]  /*2120*/  IADD3 R32, R28, 0x300, RZ ;  /* 0x000003001c207810 */ /* 0x000fe20007ffe0ff */
[C---:B------:R-:W-:Y:S01]  /*2130*/  IMAD R33, R4.reuse, 0x80, R41 ;  /* 0x0000008004217824 */ /* 0x040fe200078e0229 */
[----:B------:R-:W-:Y:S01]  /*2140*/  ISETP.GE.AND P1, PT, R35, c[0x0][0x180], PT ;  /* 0x0000600023007a0c */ /* 0x000fe20003f26270 */
[----:B------:R-:W-:Y:S01]  /*2150*/  IMAD R34, R4, 0x80, R47 ;  /* 0x0000008004227824 */ /* 0x000fe200078e022f */
[----:B------:R-:W-:Y:S02]  /*2160*/  ISETP.GE.AND P0, PT, R46, c[0x0][0x180], PT ;  /* 0x000060002e007a0c */ /* 0x000fe40003f06270 */
[----:B------:R-:W-:-:S02]  /*2170*/  ISETP.GE.AND P2, PT, R51, c[0x0][0x180], PT ;  /* 0x0000600033007a0c */ /* 0x000fc40003f46270 */
[----:B------:R-:W-:Y:S02]  /*2180*/  SHF.R.S32.HI R37, RZ, 0x1f, R32 ;  /* 0x0000001fff257819 */ /* 0x000fe40000011420 */
[----:B------:R-:W-:Y:S02]  /*2190*/  ISETP.GE.OR P1, PT, R33, c[0x0][0x178], P1 ;  /* 0x00005e0021007a0c */ /* 0x000fe40000f26670 */
[----:B------:R-:W-:Y:S02]  /*21a0*/  ISETP.GE.OR P0, PT, R34, c[0x0][0x178], P0 ;  /* 0x00005e0022007a0c */ /* 0x000fe40000706670 */
[----:B------:R-:W-:Y:S02]  /*21b0*/  ISETP.GE.OR P2, PT, R48, c[0x0][0x178], P2 ;  /* 0x00005e0030007a0c */ /* 0x000fe40001746670 */
[----:B------:R-:W-:Y:S02]  /*21c0*/  IADD3 R30, R36, 0x60, RZ ;  /* 0x00000060241e7810 */ /* 0x000fe40007ffe0ff */
[----:B------:R-:W-:-:S02]  /*21d0*/  LEA.HI R37, R37, R32, RZ, 0x5 ;  /* 0x0000002025257211 */ /* 0x000fc400078f28ff */
[----:B------:R-:W-:Y:S02]  /*21e0*/  SHF.R.S32.HI R31, RZ, 0x1f, R30 ;  /* 0x0000001fff1f7819 */ /* 0x000fe4000001141e */
[----:B------:R-:W-:Y:S01]  /*21f0*/  LOP3.LUT R37, R37, 0xffffffe0, RZ, 0xc0, !PT ;  /* 0xffffffe025257812 */ /* 0x000fe200078ec0ff */
[----:B------:R-:W-:Y:S01]  /*2200*/  @!P1 IMAD R38, R41, 0x20, R38 ;  /* 0x0000002029269824 */ /* 0x000fe200078e0226 */
[----:B------:R-:W-:Y:S01]  /*2210*/  LEA.HI R39, R31, R30, RZ, 0x2 ;  /* 0x0000001e1f277211 */ /* 0x000fe200078f10ff */
[----:B------:R-:W-:Y:S01]  /*2220*/  @!P1 IMAD R30, R33, c[0x0][0x180], RZ ;  /* 0x00006000211e9a24 */ /* 0x000fe200078e02ff */
[----:B------:R-:W-:Y:S01]  /*2230*/  @!P1 SHF.R.S32.HI R33, RZ, 0x1f, R35 ;  /* 0x0000001fff219819 */ /* 0x000fe20000011423 */
[----:B------:R-:W-:Y:S02]  /*2240*/  IMAD.IADD R52, R32, 0x1, -R37 ;  /* 0x0000000120347824 */ /* 0x000fe400078e0a25 */
[----:B------:R-:W-:Y:S01]  /*2250*/  @!P0 IMAD R31, R34, c[0x0][0x180], RZ ;  /* 0x00006000221f8a24 */ /* 0x000fe200078e02ff */
[----:B------:R-:W-:Y:S01]  /*2260*/  @!P1 IADD3 R37, P3, R35, R30, RZ ;  /* 0x0000001e23259210 */ /* 0x000fe20007f7e0ff */
[----:B------:R-:W-:Y:S01]  /*2270*/  @!P2 IMAD R32, R48, c[0x0][0x180], RZ ;  /* 0x000060003020aa24 */ /* 0x000fe200078e02ff */
[----:B------:R-:W-:Y:S01]  /*2280*/  @!P0 SHF.R.S32.HI R34, RZ, 0x1f, R46 ;  /* 0x0000001fff228819 */ /* 0x000fe2000001142e */
[----:B------:R-:W-:Y:S01]  /*2290*/  @!P0 IMAD R40, R47, 0x20, R40 ;  /* 0x000000202f288824 */ /* 0x000fe200078e0228 */
[----:B------:R-:W-:Y:S01]  /*22a0*/  @!P0 IADD3 R47, P4, R46, R31, RZ ;  /* 0x0000001f2e2f8210 */ /* 0x000fe20007f9e0ff */
[----:B------:R-:W-:Y:S01]  /*22b0*/  @!P2 IMAD R42, R49, 0x20, R42 ;  /* 0x00000020312aa824 */ /* 0x000fe200078e022a */
[----:B------:R-:W-:Y:S01]  /*22c0*/  @!P2 SHF.R.S32.HI R35, RZ, 0x1f, R51 ;  /* 0x0000001fff23a819 */ /* 0x000fe20000011433 */
[----:B------:R-:W-:Y:S01]  /*22d0*/  IMAD R49, R12, 0x20, R52 ;  /* 0x000000200c317824 */ /* 0x000fe200078e0234 */
[----:B------:R-:W-:-:S02]  /*22e0*/  @!P2 IADD3 R41, P5, R51, R32, RZ ;  /* 0x000000203329a210 */ /* 0x000fc40007fbe0ff */
[----:B------:R-:W-:Y:S02]  /*22f0*/  @!P1 LEA.HI.X.SX32 R50, R30, R33, 0x1, P3 ;  /* 0x000000211e329211 */ /* 0x000fe400018f0eff */
[----:B------:R-:W-:Y:S02]  /*2300*/  @!P0 LEA.HI.X.SX32 R48, R31, R34, 0x1, P4 ;  /* 0x000000221f308211 */ /* 0x000fe400020f0eff */
[----:B------:R-:W-:Y:S02]  /*2310*/  @!P2 LEA.HI.X.SX32 R46, R32, R35, 0x1, P5 ;  /* 0x00000023202ea211 */ /* 0x000fe400028f0eff */
[----:B------:R-:W-:Y:S02]  /*2320*/  @!P1 LEA R30, P3, R37, c[0x0][0x160], 0x1 ;  /* 0x00005800251e9a11 */ /* 0x000fe400078608ff */
[----:B------:R-:W-:Y:S02]  /*2330*/  @!P0 LEA R32, P4, R47, c[0x0][0x160], 0x1 ;  /* 0x000058002f208a11 */ /* 0x000fe400078808ff */
[----:B------:R-:W-:-:S02]  /*2340*/  @!P2 LEA R34, P5, R41, c[0x0][0x160], 0x1 ;  /* 0x000058002922aa11 */ /* 0x000fc400078a08ff */
[----:B------:R-:W-:Y:S01]  /*2350*/  @!P1 LEA.HI.X R31, R37, c[0x0][0x164], R50, 0x1, P3 ;  /* 0x00005900251f9a11 */ /* 0x000fe200018f0c32 */
[----:B------:R-:W-:Y:S01]  /*2360*/  @!P1 IMAD R37, R38, 0x2, R29 ;  /* 0x0000000226259824 */ /* 0x000fe200078e021d */
[----:B------:R-:W-:Y:S02]  /*2370*/  @!P0 LEA.HI.X R33, R47, c[0x0][0x164], R48, 0x1, P4 ;  /* 0x000059002f218a11 */ /* 0x000fe400020f0c30 */
[----:B------:R-:W-:Y:S01]  /*2380*/  SHF.R.S32.HI R47, RZ, 0x2, R39 ;  /* 0x00000002ff2f7819 */ /* 0x000fe20000011427 */
[--C-:B------:R-:W-:Y:S01]  /*2390*/  @!P0 IMAD R39, R40, 0x2, R29.reuse ;  /* 0x0000000228278824 */ /* 0x100fe200078e021d */
[----:B------:R-:W-:Y:S01]  /*23a0*/  @!P2 LEA.HI.X R35, R41, c[0x0][0x164], R46, 0x1, P5 ;  /* 0x000059002923aa11 */ /* 0x000fe200028f0c2e */
[----:B------:R-:W-:Y:S01]  /*23b0*/  @!P2 IMAD R41, R42, 0x2, R29 ;  /* 0x000000022a29a824 */ /* 0x000fe200078e021d */
[----:B------:R-:W-:Y:S01]  /*23c0*/  @!PT LDS RZ, [RZ] ;  /* 0x00000000fffff984 */ /* 0x000fe20000000800 */
[----:B------:R-:W-:Y:S01]  /*23d0*/  @!PT LDS RZ, [RZ] ;  /* 0x00000000fffff984 */ /* 0x000fe20000000800 */
[----:B------:R-:W-:Y:S01]  /*23e0*/  @!PT LDS RZ, [RZ] ;  /* 0x00000000fffff984 */ /* 0x000fe20000000800 */
[----:B------:R1:W-:Y:S01]  /*23f0*/  @!P1 LDGSTS.E.128 [R37], [R30.64] ;  /* 0x000000001e259fae */ /* 0x0003e2000b921c44 */
[----:B------:R-:W-:Y:S01]  /*2400*/  IMAD R38, R4, 0x80, R47 ;  /* 0x0000008004267824 */ /* 0x000fe200078e022f */
[----:B------:R-:W-:-:S02]  /*2410*/  ISETP.GE.AND P1, PT, R49, c[0x0][0x180], PT ;  /* 0x0000600031007a0c */ /* 0x000fc40003f26270 */
[----:B------:R1:W-:Y:S01]  /*2420*/  @!P0 LDGSTS.E.128 [R39], [R32.64] ;  /* 0x0000000020278fae */ /* 0x0003e2000b921c44 */
[----:B------:R-:W-:Y:S02]  /*2430*/  ISETP.GE.AND P0, PT, R36, 0x180, PT ;  /* 0x000001802400780c */ /* 0x000fe40003f06270 */
[----:B------:R-:W-:Y:S01]  /*2440*/  ISETP.GE.OR P1, PT, R38, c[0x0][0x178], P1 ;  /* 0x00005e0026007a0c */ /* 0x000fe20000f26670 */
[----:B------:R1:W-:Y:S01]  /*2450*/  @!P2 LDGSTS.E.128 [R41], [R34.64] ;  /* 0x000000002229afae */ /* 0x0003e2000b921c44 */
[----:B------:R-:W-:-:S11]  /*2460*/  IADD3 R36, R36, 0x80, RZ ;  /* 0x0000008024247810 */ /* 0x000fd60007ffe0ff */
[----:B------:R-:W-:Y:S05]  /*2470*/  @P1 BRA `(.L_x_23) ;  /* 0x0000009000001947 */ /* 0x000fea0003800000 */
[----:B-1----:R-:W-:Y:S01]  /*2480*/  IMAD R30, R38, c[0x0][0x180], RZ ;  /* 0x00006000261e7a24 */ /* 0x002fe200078e02ff */
[----:B------:R-:W-:Y:S01]  /*2490*/  SHF.R.S32.HI R31, RZ, 0x1f, R49 ;  /* 0x0000001fff1f7819 */ /* 0x000fe20000011431 */
[----:B------:R-:W-:-:S03]  /*24a0*/  IMAD R32, R47, 0x20, R52 ;  /* 0x000000202f207824 */ /* 0x000fc600078e0234 */
[----:B------:R-:W-:-:S04]  /*24b0*/  IADD3 R33, P1, R49, R30, RZ ;  /* 0x0000001e31217210 */ /* 0x000fc80007f3e0ff */
[----:B------:R-:W-:Y:S02]  /*24c0*/  LEA.HI.X.SX32 R34, R30, R31, 0x1, P1 ;  /* 0x0000001f1e227211 */ /* 0x000fe400008f0eff */
[----:B------:R-:W-:-:S04]  /*24d0*/  LEA R30, P1, R33, c[0x0][0x160], 0x1 ;  /* 0x00005800211e7a11 */ /* 0x000fc800078208ff */
[----:B------:R-:W-:Y:S01]  /*24e0*/  LEA.HI.X R31, R33, c[0x0][0x164], R34, 0x1, P1 ;  /* 0x00005900211f7a11 */ /* 0x000fe200008f0c22 */
[----:B------:R-:W-:-:S05]  /*24f0*/  IMAD R33, R32, 0x2, R29 ;  /* 0x0000000220217824 */ /* 0x000fca00078e021d */
[----:B------:R1:W-:Y:S03]  /*2500*/  LDGSTS.E.128 [R33], [R30.64] ;  /* 0x000000001e217fae */ /* 0x0003e6000b921c44 */
.L_x_23:
[----:B-1----:R-:W-:Y:S05]  /*2510*/  BSYNC B1 ;  /* 0x0000000000017941 */ /* 0x002fea0003800000 */
.L_x_22:
[----:B------:R-:W-:Y:S01]  /*2520*/  IADD3 R28, R28, 0x400, RZ ;  /* 0x000004001c1c7810 */ /* 0x000fe20007ffe0ff */
[----:B------:R-:W-:Y:S05]  /*2530*/  @!P0 BRA `(.L_x_24) ;  /* 0xfffffa0000008947 */ /* 0x000fea000383ffff */
.L_x_21:
[----:B------:R-:W-:Y:S05]  /*2540*/  BSYNC B0 ;  /* 0x0000000000007941 */ /* 0x000fea0003800000 */
.L_x_20:
[----:B------:R-:W3:Y:S01]  /*2550*/  S2R R28, SR_TID.X ;  /* 0x00000000001c7919 */ /* 0x000ee20000002100 */
[----:B------:R-:W-:Y:S01]  /*2560*/  ISETP.NE.AND P0, PT, R15, RZ, PT ;  /* 0x000000ff0f00720c */ /* 0x000fe20003f05270 */
[----:B------:R-:W-:Y:S01]  /*2570*/  BSSY B0, `(.L_x_25) ;  /* 0x0000040000007945 */ /* 0x000fe20003800000 */
[----:B------:R-:W-:Y:S01]  /*2580*/  LEA R29, R27, 0x4080, 0xc ;  /* 0x000040801b1d7811 */ /* 0x000fe200078e60ff */
[----:B---3--:R-:W-:-:S10]  /*2590*/  IMAD.MOV.U32 R36, RZ, RZ, R28 ;  /* 0x000000ffff247224 */ /* 0x008fd400078e001c */
[----:B------:R-:W-:Y:S05]  /*25a0*/  @!P0 BRA `(.L_x_26) ;  /* 0x000003c000008947 */ /* 0x000fea0003800000 */
[----:B-12---:R-:W-:Y:S01]  /*25b0*/  IMAD R31, R12, 0x20, R14 ;  /* 0x000000200c1f7824 */ /* 0x006fe200078e020e */
[----:B------:R-:W-:Y:S01]  /*25c0*/  ISETP.GE.AND P0, PT, R22, c[0x0][0x17c], PT ;  /* 0x00005f0016007a0c */ /* 0x000fe20003f06270 */
[----:B------:R-:W-:Y:S01]  /*25d0*/  BSSY B1, `(.L_x_27) ;  /* 0x0000010000017945 */ /* 0x000fe20003800000 */
[----:B------:R-:W-:Y:S02]  /*25e0*/  ISETP.NE.AND P1, PT, R15, 0x1, PT ;  /* 0x000000010f00780c */ /* 0x000fe40003f25270 */
[----:B------:R-:W-:-:S13]  /*25f0*/  ISETP.GE.OR P0, PT, R31, c[0x0][0x180], P0 ;  /* 0x000060001f007a0c */ /* 0x000fda0000706670 */
[----:B------:R-:W-:Y:S05]  /*2600*/  @P0 BRA `(.L_x_28) ;  /* 0x000000c000000947 */ /* 0x000fea0003800000 */
[----:B------:R-:W-:Y:S02]  /*2610*/  IMAD R31, R31, c[0x0][0x17c], RZ ;  /* 0x00005f001f1f7a24 */ /* 0x000fe400078e02ff */
[----:B------:R-:W-:-:S03]  /*2620*/  IMAD R32, R14, 0x40, R3 ;  /* 0x000000400e207824 */ /* 0x000fc600078e0203 */
[----:B------:R-:W-:Y:S02]  /*2630*/  SHF.R.S32.HI R33, RZ, 0x1f, R31 ;  /* 0x0000001fff217819 */ /* 0x000fe4000001141f */
[----:B------:R-:W-:-:S04]  /*2640*/  IADD3 R31, P0, R22, R31, RZ ;  /* 0x0000001f161f7210 */ /* 0x000fc80007f1e0ff */
        /* <DEDUP_REMOVED lines=8> */
.L_x_28:
[----:B------:R-:W-:Y:S05]  /*26d0*/  BSYNC B1 ;  /* 0x0000000000017941 */ /* 0x000fea0003800000 */
.L_x_27:
[----:B------:R-:W-:Y:S01]  /*26e0*/  IMAD.MOV.U32 R36, RZ, RZ, R0 ;  /* 0x000000ffff247224 */ /* 0x000fe200078e0000 */
[----:B------:R-:W-:Y:S05]  /*26f0*/  @!P1 BRA `(.L_x_26) ;  /* 0x0000027000009947 */ /* 0x000fea0003800000 */
[----:B-1----:R-:W-:Y:S01]  /*2700*/  IMAD R30, R12, 0x20, R21 ;  /* 0x000000200c1e7824 */ /* 0x002fe200078e0215 */
[----:B------:R-:W-:Y:S01]  /*2710*/  ISETP.GE.AND P0, PT, R25, c[0x0][0x17c], PT ;  /* 0x00005f0019007a0c */ /* 0x000fe20003f06270 */
[----:B------:R-:W-:Y:S01]  /*2720*/  BSSY B1, `(.L_x_29) ;  /* 0x0000010000017945 */ /* 0x000fe20003800000 */
[----:B------:R-:W-:Y:S02]  /*2730*/  ISETP.NE.AND P1, PT, R15, 0x2, PT ;  /* 0x000000020f00780c */ /* 0x000fe40003f25270 */
[----:B------:R-:W-:-:S13]  /*2740*/  ISETP.GE.OR P0, PT, R30, c[0x0][0x180], P0 ;  /* 0x000060001e007a0c */ /* 0x000fda0000706670 */
[----:B------:R-:W-:Y:S05]  /*2750*/  @P0 BRA `(.L_x_30) ;  /* 0x000000c000000947 */ /* 0x000fea0003800000 */
[----:B------:R-:W-:-:S05]  /*2760*/  IMAD R30, R30, c[0x0][0x17c], RZ ;  /* 0x00005f001e1e7a24 */ /* 0x000fca00078e02ff */
[----:B------:R-:W-:Y:S02]  /*2770*/  SHF.R.S32.HI R32, RZ, 0x1f, R30 ;  /* 0x0000001fff207819 */ /* 0x000fe4000001141e */
[----:B------:R-:W-:-:S04]  /*2780*/  IADD3 R31, P0, R25, R30, RZ ;  /* 0x0000001e191f7210 */ /* 0x000fc80007f1e0ff */
[----:B------:R-:W-:Y:S01]  /*2790*/  LEA.HI.X.SX32 R34, R25, R32, 0x1, P0 ;  /* 0x0000002019227211 */ /* 0x000fe200000f0eff */
[----:B------:R-:W-:Y:S01]  /*27a0*/  IMAD R32, R21, 0x40, R6 ;  /* 0x0000004015207824 */ /* 0x000fe200078e0206 */
[----:B------:R-:W-:-:S03]  /*27b0*/  LEA R30, P0, R31, c[0x0][0x168], 0x1 ;  /* 0x00005a001f1e7a11 */ /* 0x000fc600078008ff */
[----:B------:R-:W-:Y:S01]  /*27c0*/  IMAD R33, R32, 0x2, R29 ;  /* 0x0000000220217824 */ /* 0x000fe200078e021d */
[----:B------:R-:W-:-:S05]  /*27d0*/  LEA.HI.X R31, R31, c[0x0][0x16c], R34, 0x1, P0 ;  /* 0x00005b001f1f7a11 */ /* 0x000fca00000f0c22 */
[----:B------:R-:W-:Y:S01]  /*27e0*/  @!PT LDS RZ, [RZ] ;  /* 0x00000000fffff984 */ /* 0x000fe20000000800 */
[----:B------:R-:W-:Y:S01]  /*27f0*/  @!PT LDS RZ, [RZ] ;  /* 0x00000000fffff984 */ /* 0x000fe20000000800 */
[----:B------:R-:W-:Y:S01]  /*2800*/  @!PT LDS RZ, [RZ] ;  /* 0x00000000fffff984 */ /* 0x000fe20000000800 */
[----:B------:R1:W-:Y:S04]  /*2810*/  LDGSTS.E.128 [R33], [R30.64] ;  /* 0x000000001e217fae */ /* 0x0003e8000b921c44 */
.L_x_30:
[----:B------:R-:W-:Y:S05]  /*2820*/  BSYNC B1 ;  /* 0x0000000000017941 */ /* 0x000fea0003800000 */
.L_x_29:
[----:B------:R-:W-:Y:S01]  /*2830*/  IADD3 R36, R28, 0x40, RZ ;  /* 0x000000401c247810 */ /* 0x000fe20007ffe0ff */
[----:B------:R-:W-:Y:S05]  /*2840*/  @!P1 BRA `(.L_x_26) ;  /* 0x0000012000009947 */ /* 0x000fea0003800000 */
[----:B-1----:R-:W-:Y:S01]  /*2850*/  IMAD R31, R12, 0x20, R17 ;  /* 0x000000200c1f7824 */ /* 0x002fe200078e0211 */
[----:B------:R-:W-:Y:S01]  /*2860*/  ISETP.GE.AND P0, PT, R26, c[0x0][0x17c], PT ;  /* 0x00005f001a007a0c */ /* 0x000fe20003f06270 */
[----:B------:R-:W-:-:S03]  /*2870*/  IMAD.MOV.U32 R36, RZ, RZ, R10 ;  /* 0x000000ffff247224 */ /* 0x000fc600078e000a */
[----:B------:R-:W-:-:S13]  /*2880*/  ISETP.GE.OR P0, PT, R31, c[0x0][0x180], P0 ;  /* 0x000060001f007a0c */ /* 0x000fda0000706670 */
[----:B------:R-:W-:Y:S05]  /*2890*/  @P0 BRA `(.L_x_26) ;  /* 0x000000d000000947 */ /* 0x000fea0003800000 */
[----:B------:R-:W-:Y:S02]  /*28a0*/  IMAD R31, R31, c[0x0][0x17c], RZ ;  /* 0x00005f001f1f7a24 */ /* 0x000fe400078e02ff */
[----:B------:R-:W-:Y:S02]  /*28b0*/  IMAD R32, R17, 0x40, R8 ;  /* 0x0000004011207824 */ /* 0x000fe400078e0208 */
[----:B------:R-:W-:Y:S01]  /*28c0*/  IMAD.MOV.U32 R36, RZ, RZ, R10 ;  /* 0x000000ffff247224 */ /* 0x000fe200078e000a */
        /* <DEDUP_REMOVED lines=10> */
.L_x_26:
[----:B------:R-:W-:Y:S05]  /*2970*/  BSYNC B0 ;  /* 0x0000000000007941 */ /* 0x000fea0003800000 */
.L_x_25:
[----:B-12---:R-:W-:Y:S01]  /*2980*/  IADD3 R30, -R28, 0xff, RZ ;  /* 0x000000ff1c1e7810 */ /* 0x006fe20007ffe1ff */
[----:B------:R-:W-:Y:S03]  /*2990*/  BSSY B0, `(.L_x_31) ;  /* 0x0000063000007945 */ /* 0x000fe60003800000 */
[----:B------:R-:W-:-:S13]  /*29a0*/  ISETP.GE.U32.AND P0, PT, R30, 0x60, PT ;  /* 0x000000601e00780c */ /* 0x000fda0003f06070 */
[----:B------:R-:W-:Y:S05]  /*29b0*/  @!P0 BRA `(.L_x_32) ;  /* 0x0000060000008947 */ /* 0x000fea0003800000 */
.L_x_35:
[C---:B------:R-:W-:Y:S01]  /*29c0*/  IADD3 R32, R36.reuse, 0x20, RZ ;  /* 0x0000002024207810 */ /* 0x040fe20007ffe0ff */
[C---:B------:R-:W-:Y:S01]  /*29d0*/  IMAD.SHL.U32 R30, R36.reuse, 0x8, RZ ;  /* 0x00000008241e7824 */ /* 0x040fe200078e00ff */
[----:B------:R-:W-:Y:S01]  /*29e0*/  IADD3 R34, R36, 0x40, RZ ;  /* 0x0000004024227810 */ /* 0x000fe20007ffe0ff */
[----:B------:R-:W-:Y:S01]  /*29f0*/  BSSY B1, `(.L_x_33) ;  /* 0x000005b000017945 */ /* 0x000fe20003800000 */
[----:B------:R-:W-:Y:S02]  /*2a00*/  SHF.R.S32.HI R33, RZ, 0x1f, R32 ;  /* 0x0000001fff217819 */ /* 0x000fe40000011420 */
[----:B------:R-:W-:Y:S01]  /*2a10*/  SHF.R.S32.HI R31, RZ, 0x1f, R30 ;  /* 0x0000001fff1f7819 */ /* 0x000fe2000001141e */
[----:B------:R-:W-:Y:S01]  /*2a20*/  IMAD.SHL.U32 R38, R34, 0x8, RZ ;  /* 0x0000000822267824 */ /* 0x000fe200078e00ff */
[----:B------:R-:W-:Y:S01]  /*2a30*/  LEA.HI R33, R33, R32, RZ, 0x3 ;  /* 0x0000002021217211 */ /* 0x000fe200078f18ff */
[----:B------:R-:W-:Y:S01]  /*2a40*/  IMAD.SHL.U32 R32, R32, 0x8, RZ ;  /* 0x0000000820207824 */ /* 0x000fe200078e00ff */
[----:B------:R-:W-:-:S02]  /*2a50*/  LEA.HI R31, R31, R30, RZ, 0x6 ;  /* 0x0000001e1f1f7211 */ /* 0x000fc400078f30ff */
[----:B------:R-:W-:Y:S02]  /*2a60*/  SHF.R.S32.HI R39, RZ, 0x1f, R38 ;  /* 0x0000001fff277819 */ /* 0x000fe40000011426 */
[----:B------:R-:W-:Y:S02]  /*2a70*/  SHF.R.S32.HI R35, RZ, 0x1f, R32 ;  /* 0x0000001fff237819 */ /* 0x000fe40000011420 */
[----:B------:R-:W-:Y:S02]  /*2a80*/  LOP3.LUT R31, R31, 0xffffffc0, RZ, 0xc0, !PT ;  /* 0xffffffc01f1f7812 */ /* 0x000fe400078ec0ff */
[----:B------:R-:W-:Y:S02]  /*2a90*/  LEA.HI R35, R35, R32, RZ, 0x6 ;  /* 0x0000002023237211 */ /* 0x000fe400078f30ff */
[----:B------:R-:W-:Y:S01]  /*2aa0*/  LEA.HI R39, R39, R38, RZ, 0x6 ;  /* 0x0000002627277211 */ /* 0x000fe200078f30ff */
[----:B------:R-:W-:Y:S01]  /*2ab0*/  IMAD.IADD R40, R30, 0x1, -R31 ;  /* 0x000000011e287824 */ /* 0x000fe200078e0a1f */
[----:B------:R-:W-:-:S02]  /*2ac0*/  SHF.R.S32.HI R31, RZ, 0x1f, R36 ;  /* 0x0000001fff1f7819 */ /* 0x000fc40000011424 */
[----:B------:R-:W-:Y:S01]  /*2ad0*/  SHF.R.S32.HI R37, RZ, 0x1f, R34 ;  /* 0x0000001fff257819 */ /* 0x000fe20000011422 */
[----:B------:R-:W-:Y:S01]  /*2ae0*/  IMAD R41, R9, 0x40, R40 ;  /* 0x0000004009297824 */ /* 0x000fe200078e0228 */
[----:B------:R-:W-:Y:S02]  /*2af0*/  LOP3.LUT R35, R35, 0xffffffc0, RZ, 0xc0, !PT ;  /* 0xffffffc023237812 */ /* 0x000fe400078ec0ff */
[----:B------:R-:W-:Y:S02]  /*2b00*/  LOP3.LUT R39, R39, 0xffffffc0, RZ, 0xc0, !PT ;  /* 0xffffffc027277812 */ /* 0x000fe400078ec0ff */
[----:B------:R-:W-:Y:S01]  /*2b10*/  LEA.HI R31, R31, R36, RZ, 0x3 ;  /* 0x000000241f1f7211 */ /* 0x000fe200078f18ff */
[----:B------:R-:W-:Y:S01]  /*2b20*/  IMAD.IADD R42, R32, 0x1, -R35 ;  /* 0x00000001202a7824 */ /* 0x000fe200078e0a23 */
[----:B------:R-:W-:Y:S01]  /*2b30*/  LEA.HI R37, R37, R34, RZ, 0x3 ;  /* 0x0000002225257211 */ /* 0x000fe200078f18ff */
[----:B------:R-:W-:Y:S01]  /*2b40*/  IMAD.IADD R50, R38, 0x1, -R39 ;  /* 0x0000000126327824 */ /* 0x000fe200078e0a27 */
[----:B------:R-:W-:Y:S01]  /*2b50*/  SHF.R.S32.HI R35, RZ, 0x3, R31 ;  /* 0x00000003ff237819 */ /* 0x000fe2000001141f */
[C---:B------:R-:W-:Y:S01]  /*2b60*/  IMAD R48, R9.reuse, 0x40, R42 ;  /* 0x0000004009307824 */ /* 0x040fe200078e022a */
        /* <DEDUP_REMOVED lines=8> */
[----:B------:R-:W-:Y:S01]  /*2bf0*/  ISETP.GE.AND P0, PT, R48, c[0x0][0x17c], PT ;  /* 0x00005f0030007a0c */ /* 0x000fe20003f06270 */
[----:B------:R-:W-:Y:S01]  /*2c00*/  IMAD.SHL.U32 R34, R30, 0x8, RZ ;  /* 0x000000081e227824 */ /* 0x000fe200078e00ff */
[----:B------:R-:W-:-:S02]  /*2c10*/  ISETP.GE.AND P2, PT, R53, c[0x0][0x17c], PT ;  /* 0x00005f0035007a0c */ /* 0x000fc40003f46270 */
[----:B------:R-:W-:Y:S02]  /*2c20*/  ISETP.GE.OR P1, PT, R37, c[0x0][0x180], P1 ;  /* 0x0000600025007a0c */ /* 0x000fe40000f26670 */
[----:B------:R-:W-:Y:S02]  /*2c30*/  ISETP.GE.OR P0, PT, R46, c[0x0][0x180], P0 ;  /* 0x000060002e007a0c */ /* 0x000fe40000706670 */
[----:B------:R-:W-:Y:S02]  /*2c40*/  ISETP.GE.OR P2, PT, R51, c[0x0][0x180], P2 ;  /* 0x0000600033007a0c */ /* 0x000fe40001746670 */
[----:B------:R-:W-:-:S04]  /*2c50*/  SHF.R.S32.HI R31, RZ, 0x1f, R34 ;  /* 0x0000001fff1f7819 */ /* 0x000fc80000011422 */
[----:B------:R-:W-:Y:S02]  /*2c60*/  LEA.HI R32, R31, R34, RZ, 0x6 ;  /* 0x000000221f207211 */ /* 0x000fe400078f30ff */
[----:B------:R-:W-:Y:S01]  /*2c70*/  SHF.R.S32.HI R31, RZ, 0x1f, R30 ;  /* 0x0000001fff1f7819 */ /* 0x000fe2000001141e */
[----:B------:R-:W-:Y:S01]  /*2c80*/  @!P1 IMAD R38, R35, 0x40, R40 ;  /* 0x0000004023269824 */ /* 0x000fe200078e0228 */
[----:B------:R-:W-:Y:S01]  /*2c90*/  LOP3.LUT R33, R32, 0xffffffc0, RZ, 0xc0, !PT ;  /* 0xffffffc020217812 */ /* 0x000fe200078ec0ff */
[----:B------:R-:W-:Y:S01]  /*2ca0*/  @!P0 IMAD R40, R47, 0x40, R42 ;  /* 0x000000402f288824 */ /* 0x000fe200078e022a */
[----:B------:R-:W-:Y:S01]  /*2cb0*/  LEA.HI R39, R31, R30, RZ, 0x3 ;  /* 0x0000001e1f277211 */ /* 0x000fe200078f18ff */
[----:B------:R-:W-:Y:S01]  /*2cc0*/  @!P1 IMAD R30, R37, c[0x0][0x17c], RZ ;  /* 0x00005f00251e9a24 */ /* 0x000fe200078e02ff */
[----:B------:R-:W-:Y:S01]  /*2cd0*/  @!P2 SHF.R.S32.HI R35, RZ, 0x1f, R53 ;  /* 0x0000001fff23a819 */ /* 0x000fe20000011435 */
[----:B------:R-:W-:Y:S02]  /*2ce0*/  @!P0 IMAD R31, R46, c[0x0][0x17c], RZ ;  /* 0x00005f002e1f8a24 */ /* 0x000fe400078e02ff */
[----:B------:R-:W-:Y:S01]  /*2cf0*/  @!P2 IMAD R32, R51, c[0x0][0x17c], RZ ;  /* 0x00005f003320aa24 */ /* 0x000fe200078e02ff */
[----:B------:R-:W-:Y:S01]  /*2d00*/  @!P1 IADD3 R37, P3, R41, R30, RZ ;  /* 0x0000001e29259210 */ /* 0x000fe20007f7e0ff */
[----:B------:R-:W-:Y:S01]  /*2d10*/  IMAD.IADD R52, R34, 0x1, -R33 ;  /* 0x0000000122347824 */ /* 0x000fe200078e0a21 */
[----:B------:R-:W-:Y:S01]  /*2d20*/  @!P1 SHF.R.S32.HI R33, RZ, 0x1f, R41 ;  /* 0x0000001fff219819 */ /* 0x000fe20000011429 */
[----:B------:R-:W-:Y:S01]  /*2d30*/  @!P2 IMAD R42, R49, 0x40, R50 ;  /* 0x00000040312aa824 */ /* 0x000fe200078e0232 */
[----:B------:R-:W-:Y:S01]  /*2d40*/  @!P0 SHF.R.S32.HI R34, RZ, 0x1f, R48 ;  /* 0x0000001fff228819 */ /* 0x000fe20000011430 */
[----:B------:R-:W-:Y:S01]  /*2d50*/  IMAD R49, R9, 0x40, R52 ;  /* 0x0000004009317824 */ /* 0x000fe200078e0234 */
[----:B------:R-:W-:-:S02]  /*2d60*/  @!P0 IADD3 R47, P4, R48, R31, RZ ;  /* 0x0000001f302f8210 */ /* 0x000fc40007f9e0ff */
[----:B------:R-:W-:Y:S02]  /*2d70*/  @!P2 IADD3 R41, P5, R53, R32, RZ ;  /* 0x000000203529a210 */ /* 0x000fe40007fbe0ff */
[----:B------:R-:W-:Y:S02]  /*2d80*/  @!P1 LEA.HI.X.SX32 R50, R30, R33, 0x1, P3 ;  /* 0x000000211e329211 */ /* 0x000fe400018f0eff */
[----:B------:R-:W-:Y:S02]  /*2d90*/  @!P0 LEA.HI.X.SX32 R48, R31, R34, 0x1, P4 ;  /* 0x000000221f308211 */ /* 0x000fe400020f0eff */
[----:B------:R-:W-:Y:S02]  /*2da0*/  @!P2 LEA.HI.X.SX32 R46, R32, R35, 0x1, P5 ;  /* 0x00000023202ea211 */ /* 0x000fe400028f0eff */
[----:B------:R-:W-:Y:S02]  /*2db0*/  @!P1 LEA R30, P3, R37, c[0x0][0x168], 0x1 ;  /* 0x00005a00251e9a11 */ /* 0x000fe400078608ff */
[----:B------:R-:W-:-:S02]  /*2dc0*/  @!P0 LEA R32, P4, R47, c[0x0][0x168], 0x1 ;  /* 0x00005a002f208a11 */ /* 0x000fc400078808ff */
[----:B------:R-:W-:Y:S02]  /*2dd0*/  @!P2 LEA R34, P5, R41, c[0x0][0x168], 0x1 ;  /* 0x00005a002922aa11 */ /* 0x000fe400078a08ff */
        /* <DEDUP_REMOVED lines=28> */
.L_x_34:
[----:B-1----:R-:W-:Y:S05]  /*2fa0*/  BSYNC B1 ;  /* 0x0000000000017941 */ /* 0x002fea0003800000 */
.L_x_33:
[----:B------:R-:W-:Y:S05]  /*2fb0*/  @!P0 BRA `(.L_x_35) ;  /* 0xfffffa0000008947 */ /* 0x000fea000383ffff */
.L_x_32:
[----:B------:R-:W-:Y:S05]  /*2fc0*/  BSYNC B0 ;  /* 0x0000000000007941 */ /* 0x000fea0003800000 */
.L_x_31:
[----:B------:R-:W0:Y:S01]  /*2fd0*/  LDGDEPBAR ;  /* 0x00000000000079af */ /* 0x000e220000000000 */
[----:B------:R-:W-:Y:S01]  /*2fe0*/  IMAD.SHL.U32 R27, R27, 0x8, RZ ;  /* 0x000000081b1b7824 */ /* 0x000fe200078e00ff */
[----:B------:R-:W-:-:S04]  /*2ff0*/  DEPBAR.LE SB0, 0x0 ;  /* 0x000080000000791a */ /* 0x000fc80000000000 */
[----:B------:R-:W-:Y:S01]  /*3000*/  @!PT LDS RZ, [RZ] ;  /* 0x00000000fffff984 */ /* 0x000fe20000000800 */
[----:B------:R-:W-:Y:S01]  /*3010*/  @!PT LDS RZ, [RZ] ;  /* 0x00000000fffff984 */ /* 0x000fe20000000800 */
[----:B------:R-:W-:Y:S01]  /*3020*/  @!PT LDS RZ, [RZ] ;  /* 0x00000000fffff984 */ /* 0x000fe20000000800 */
[----:B------:R-:W-:Y:S01]  /*3030*/  @!PT LDS RZ, [RZ] ;  /* 0x00000000fffff984 */ /* 0x000fe20000000800 */
[----:B------:R-:W-:Y:S06]  /*3040*/  MEMBAR.ALL.CTA ;  /* 0x0000000000007992 */ /* 0x000fec0000008000 */
[----:B------:R-:W-:Y:S01]  /*3050*/  IADD3 R12, R12, 0x1, RZ ;  /* 0x000000010c0c7810 */ /* 0x000fe20007ffe0ff */
[----:B------:R1:W-:Y:S03]  /*3060*/  ATOMS.ARRIVE.64 RZ, [R27+URZ] ;  /* 0x000000001bff7f8c */ /* 0x0003e6000c80043f */
[----:B------:R-:W-:-:S13]  /*3070*/  ISETP.GE.AND P0, PT, R12, R19, PT ;  /* 0x000000130c00720c */ /* 0x000fda0003f06270 */
[----:B-1----:R-:W-:Y:S01]  /*3080*/  @P0 CALL.REL.NOINC `(.L_x_36) ;  /* 0x0000001000000944 */ /* 0x002fe20003c00000 */
[----:B------:R-:W-:Y:S05]  /*3090*/  BRA `(.L_x_37) ;  /* 0xffffe99000007947 */ /* 0x000fea000383ffff */
.L_x_36:
[----:B------:R-:W-:Y:S05]  /*30a0*/  EXIT ;  /* 0x000000000000794d */ /* 0x000fea0003800000 */
.L_x_38:
[----:B------:R-:W-:-:S00]  /*30b0*/  BRA `(.L_x_38) ;  /* 0xfffffff000007947 */ /* 0x000fc0000383ffff */
[----:B------:R-:W-:-:S00]  /*30c0*/  NOP ;  /* 0x0000000000007918 */ /* 0x000fc00000000000 */
        /* <DEDUP_REMOVED lines=11> */
.L_x_39:


//--------------------- .nv.shared.gemm_mma_kernel --------------------------
	.section	.nv.shared.gemm_mma_kernel,"aw",@nobits
	.sectionflags	@""
	.align	16
